def matmul_kernel(
    a_ptr,
    b_ptr,
    c_ptr,
    M,
    N,
    K,
    stride_am,
    stride_ak,
    stride_bk,
    stride_bn,
    stride_cm,
    stride_cn,
    BLOCK_M: tl.constexpr,
    BLOCK_N: tl.constexpr,
    BLOCK_K: tl.constexpr,
    GROUP_M: tl.constexpr,
):
    pid = tl.program_id(axis=0)
    num_pid_m = tl.cdiv(M, BLOCK_M)
    num_pid_n = tl.cdiv(N, BLOCK_N)
    num_pid_in_group = GROUP_M * num_pid_n
    group_id = pid // num_pid_in_group
    first_pid_m = group_id * GROUP_M
    group_size_m = min(num_pid_m - first_pid_m, GROUP_M)
    pid_m = first_pid_m + ((pid % num_pid_in_group) % group_size_m)
    pid_n = (pid % num_pid_in_group) // group_size_m

    offs_am = (pid_m * BLOCK_M + tl.arange(0, BLOCK_M)) % M
    offs_bn = (pid_n * BLOCK_N + tl.arange(0, BLOCK_N)) % N
    offs_k = tl.arange(0, BLOCK_K)
    a_ptrs = a_ptr + offs_am[:, None] * stride_am + offs_k[None, :] * stride_ak
    b_ptrs = b_ptr + offs_k[:, None] * stride_bk + offs_bn[None, :] * stride_bn

    acc = tl.zeros((BLOCK_M, BLOCK_N), dtype=tl.float32)
    for kk in range(0, tl.cdiv(K, BLOCK_K)):
        a = tl.load(a_ptrs, mask=offs_k[None, :] < K - kk * BLOCK_K, other=0.0)
        b = tl.load(b_ptrs, mask=offs_k[:, None] < K - kk * BLOCK_K, other=0.0)
        acc = tl.dot(a, b, acc)
        a_ptrs += BLOCK_K * stride_ak
        b_ptrs += BLOCK_K * stride_bk

    c = acc.to(c_ptr.dtype.element_ty)
    offs_cm = pid_m * BLOCK_M + tl.arange(0, BLOCK_M)
    offs_cn = pid_n * BLOCK_N + tl.arange(0, BLOCK_N)
    c_ptrs = c_ptr + offs_cm[:, None] * stride_cm + offs_cn[None, :] * stride_cn
    mask = (offs_cm[:, None] < M) & (offs_cn[None, :] < N)
    tl.store(c_ptrs, c, mask=mask)

# config = {"BLOCK_K": 32, "BLOCK_M": 64, "BLOCK_N": 64, "GROUP_M": 8, "arch": "sm_100", "dtype": "fp8e5m2", "num_ctas": 1, "num_stages": 3, "num_warps": 16}
# arch = sm_100


// ===== COMPILED SASS (sm_100a) =====

	.target	sm_100a

	.elftype	@"ET_EXEC"


//--------------------- .note.nv.tkinfo           --------------------------
	.section	.note.nv.tkinfo,"",@"SHT_NOTE"
	.sectionflags	@"SHF_NOTE_NV_TKINFO"
	.tkinfo
        /*0018*/ 	.word	0x00000081
        /*0030*/ 	.string	""
        /*0030*/ 	.string	"ptxas-blackwell"
        /*0030*/ 	.string	"Cuda compilation tools, release 12.9, V12.9.86"
        /*0030*/ 	.string	"Build cuda_12.9.r12.9/compiler.36037853_0"
        /*0030*/ 	.string	"-v  -suppress-debug-info  -lineinfo  -arch sm_100a "



//--------------------- .note.nv.cuver            --------------------------
	.section	.note.nv.cuver,"",@"SHT_NOTE"
	.sectionflags	@"SHF_NOTE_NV_CUVER"
        /*0018*/ 	.short	0x0001
        /*001a*/ 	.short	0x0064
        /*001c*/ 	.short	0x0001
        /*001e*/ 	.short	0x0000
        /*0020*/ 	.short	0x0001
        /*0022*/ 	.short	0x0000


//--------------------- .nv.info                  --------------------------
	.section	.nv.info,"",@"SHT_CUDA_INFO"
	.align	4


	//----- nvinfo : EIATTR_REGCOUNT
	.align		4
        /*0000*/ 	.byte	0x04, 0x2f
        /*0002*/ 	.short	(.L_1 - .L_0)
	.align		4
.L_0:
        /*0004*/ 	.word	index@(matmul_kernel)
        /*0008*/ 	.word	0x0000003f


	//----- nvinfo : EIATTR_FRAME_SIZE
	.align		4
.L_1:
        /*000c*/ 	.byte	0x04, 0x11
        /*000e*/ 	.short	(.L_3 - .L_2)
	.align		4
.L_2:
        /*0010*/ 	.word	index@(matmul_kernel)
        /*0014*/ 	.word	0x00000000


	//----- nvinfo : EIATTR_MIN_STACK_SIZE
	.align		4
.L_3:
        /*0018*/ 	.byte	0x04, 0x12
        /*001a*/ 	.short	(.L_5 - .L_4)
	.align		4
.L_4:
        /*001c*/ 	.word	index@(matmul_kernel)
        /*0020*/ 	.word	0x00000000
.L_5:


//--------------------- .nv.info.matmul_kernel    --------------------------
	.section	.nv.info.matmul_kernel,"",@"SHT_CUDA_INFO"
	.sectionflags	@""
	.align	4


	//----- nvinfo : EIATTR_CUDA_API_VERSION
	.align		4
        /*0000*/ 	.byte	0x04, 0x37
        /*0002*/ 	.short	(.L_7 - .L_6)
.L_6:
        /*0004*/ 	.word	0x00000081


	//----- nvinfo : EIATTR_KPARAM_INFO
	.align		4
.L_7:
        /*0008*/ 	.byte	0x04, 0x17
        /*000a*/ 	.short	(.L_9 - .L_8)
.L_8:
        /*000c*/ 	.word	0x00000000
        /*0010*/ 	.short	0x000d
        /*0012*/ 	.short	0x0048
        /*0014*/ 	.byte	0x00, 0xf4, 0x21, 0x00


	//----- nvinfo : EIATTR_KPARAM_INFO
	.align		4
.L_9:
        /*0018*/ 	.byte	0x04, 0x17
        /*001a*/ 	.short	(.L_11 - .L_10)
.L_10:
        /*001c*/ 	.word	0x00000000
        /*0020*/ 	.short	0x000c
        /*0022*/ 	.short	0x0040
        /*0024*/ 	.byte	0x00, 0xf4, 0x21, 0x00


	//----- nvinfo : EIATTR_KPARAM_INFO
	.align		4
.L_11:
        /*0028*/ 	.byte	0x04, 0x17
        /*002a*/ 	.short	(.L_13 - .L_12)
.L_12:
        /*002c*/ 	.word	0x00000000
        /*0030*/ 	.short	0x000b
        /*0032*/ 	.short	0x0038
        /*0034*/ 	.byte	0x00, 0xf0, 0x11, 0x00


	//----- nvinfo : EIATTR_KPARAM_INFO
	.align		4
.L_13:
        /*0038*/ 	.byte	0x04, 0x17
        /*003a*/ 	.short	(.L_15 - .L_14)
.L_14:
        /*003c*/ 	.word	0x00000000
        /*0040*/ 	.short	0x000a
        /*0042*/ 	.short	0x0034
        /*0044*/ 	.byte	0x00, 0xf0, 0x11, 0x00


	//----- nvinfo : EIATTR_KPARAM_INFO
	.align		4
.L_15:
        /*0048*/ 	.byte	0x04, 0x17
        /*004a*/ 	.short	(.L_17 - .L_16)
.L_16:
        /*004c*/ 	.word	0x00000000
        /*0050*/ 	.short	0x0009
        /*0052*/ 	.short	0x0030
        /*0054*/ 	.byte	0x00, 0xf0, 0x11, 0x00


	//----- nvinfo : EIATTR_KPARAM_INFO
	.align		4
.L_17:
        /*0058*/ 	.byte	0x04, 0x17
        /*005a*/ 	.short	(.L_19 - .L_18)
.L_18:
        /*005c*/ 	.word	0x00000000
        /*0060*/ 	.short	0x0008
        /*0062*/ 	.short	0x002c
        /*0064*/ 	.byte	0x00, 0xf0, 0x11, 0x00


	//----- nvinfo : EIATTR_KPARAM_INFO
	.align		4
.L_19:
        /*0068*/ 	.byte	0x04, 0x17
        /*006a*/ 	.short	(.L_21 - .L_20)
.L_20:
        /*006c*/ 	.word	0x00000000
        /*0070*/ 	.short	0x0007
        /*0072*/ 	.short	0x0028
        /*0074*/ 	.byte	0x00, 0xf0, 0x11, 0x00


	//----- nvinfo : EIATTR_KPARAM_INFO
	.align		4
.L_21:
        /*0078*/ 	.byte	0x04, 0x17
        /*007a*/ 	.short	(.L_23 - .L_22)
.L_22:
        /*007c*/ 	.word	0x00000000
        /*0080*/ 	.short	0x0006
        /*0082*/ 	.short	0x0024
        /*0084*/ 	.byte	0x00, 0xf0, 0x11, 0x00


	//----- nvinfo : EIATTR_KPARAM_INFO
	.align		4
.L_23:
        /*0088*/ 	.byte	0x04, 0x17
        /*008a*/ 	.short	(.L_25 - .L_24)
.L_24:
        /*008c*/ 	.word	0x00000000
        /*0090*/ 	.short	0x0005
        /*0092*/ 	.short	0x0020
        /*0094*/ 	.byte	0x00, 0xf0, 0x11, 0x00


	//----- nvinfo : EIATTR_KPARAM_INFO
	.align		4
.L_25:
        /*0098*/ 	.byte	0x04, 0x17
        /*009a*/ 	.short	(.L_27 - .L_26)
.L_26:
        /*009c*/ 	.word	0x00000000
        /*00a0*/ 	.short	0x0004
        /*00a2*/ 	.short	0x001c
        /*00a4*/ 	.byte	0x00, 0xf0, 0x11, 0x00


	//----- nvinfo : EIATTR_KPARAM_INFO
	.align		4
.L_27:
        /*00a8*/ 	.byte	0x04, 0x17
        /*00aa*/ 	.short	(.L_29 - .L_28)
.L_28:
        /*00ac*/ 	.word	0x00000000
        /*00b0*/ 	.short	0x0003
        /*00b2*/ 	.short	0x0018
        /*00b4*/ 	.byte	0x00, 0xf0, 0x11, 0x00


	//----- nvinfo : EIATTR_KPARAM_INFO
	.align		4
.L_29:
        /*00b8*/ 	.byte	0x04, 0x17
        /*00ba*/ 	.short	(.L_31 - .L_30)
.L_30:
        /*00bc*/ 	.word	0x00000000
        /*00c0*/ 	.short	0x0002
        /*00c2*/ 	.short	0x0010
        /*00c4*/ 	.byte	0x00, 0xf4, 0x21, 0x00


	//----- nvinfo : EIATTR_KPARAM_INFO
	.align		4
.L_31:
        /*00c8*/ 	.byte	0x04, 0x17
        /*00ca*/ 	.short	(.L_33 - .L_32)
.L_32:
        /*00cc*/ 	.word	0x00000000
        /*00d0*/ 	.short	0x0001
        /*00d2*/ 	.short	0x0008
        /*00d4*/ 	.byte	0x00, 0xf4, 0x21, 0x00


	//----- nvinfo : EIATTR_KPARAM_INFO
	.align		4
.L_33:
        /*00d8*/ 	.byte	0x04, 0x17
        /*00da*/ 	.short	(.L_35 - .L_34)
.L_34:
        /*00dc*/ 	.word	0x00000000
        /*00e0*/ 	.short	0x0000
        /*00e2*/ 	.short	0x0000
        /*00e4*/ 	.byte	0x00, 0xf4, 0x21, 0x00


	//----- nvinfo : EIATTR_SPARSE_MMA_MASK
	.align		4
.L_35:
        /*00e8*/ 	.byte	0x03, 0x50
        /*00ea*/ 	.short	0x0000


	//----- nvinfo : EIATTR_MAXREG_COUNT
	.align		4
        /*00ec*/ 	.byte	0x03, 0x1b
        /*00ee*/ 	.short	0x0080


	//----- nvinfo : EIATTR_NUM_BARRIERS
	.align		4
        /*00f0*/ 	.byte	0x02, 0x4c
        /*00f2*/ 	.byte	0x01
	.zero		1


	//----- nvinfo : EIATTR_VRC_CTA_INIT_COUNT
	.align		4
        /*00f4*/ 	.byte	0x02, 0x4a
	.zero		1
	.zero		1


	//----- nvinfo : EIATTR_EXIT_INSTR_OFFSETS
	.align		4
        /*00f8*/ 	.byte	0x04, 0x1c
        /*00fa*/ 	.short	(.L_37 - .L_36)


	//   ....[0]....
.L_36:
        /*00fc*/ 	.word	0x00001dd0


	//   ....[1]....
        /*0100*/ 	.word	0x00001df0


	//----- nvinfo : EIATTR_REQNTID
	.align		4
.L_37:
        /*0104*/ 	.byte	0x04, 0x10
        /*0106*/ 	.short	(.L_39 - .L_38)
.L_38:
        /*0108*/ 	.word	0x00000200
        /*010c*/ 	.word	0x00000001
        /*0110*/ 	.word	0x00000001


	//----- nvinfo : EIATTR_CBANK_PARAM_SIZE
	.align		4
.L_39:
        /*0114*/ 	.byte	0x03, 0x19
        /*0116*/ 	.short	0x0050


	//----- nvinfo : EIATTR_PARAM_CBANK
	.align		4
        /*0118*/ 	.byte	0x04, 0x0a
        /*011a*/ 	.short	(.L_41 - .L_40)
	.align		4
.L_40:
        /*011c*/ 	.word	index@(.nv.constant0.matmul_kernel)
        /*0120*/ 	.short	0x0380
        /*0122*/ 	.short	0x0050


	//----- nvinfo : EIATTR_SW_WAR
	.align		4
.L_41:
        /*0124*/ 	.byte	0x04, 0x36
        /*0126*/ 	.short	(.L_43 - .L_42)
.L_42:
        /*0128*/ 	.word	0x00000008
.L_43:


//--------------------- .nv.compat                --------------------------
	.section	.nv.compat,"",@"SHT_CUDA_COMPAT_INFO"
	.align	4
        /*0000*/ 	.byte	0x02, 0x02, 0x02, 0x00, 0x02, 0x05, 0x05, 0x00, 0x02, 0x03, 0x00, 0x00, 0x02, 0x06, 0x01, 0x00


//--------------------- .nv.callgraph             --------------------------
	.section	.nv.callgraph,"",@"SHT_CUDA_CALLGRAPH"
	.align	4
	.sectionentsize	8
	.align		4
        /*0000*/ 	.word	0x00000000
	.align		4
        /*0004*/ 	.word	0xffffffff
	.align		4
        /*0008*/ 	.word	0x00000000
	.align		4
        /*000c*/ 	.word	0xfffffffe
	.align		4
        /*0010*/ 	.word	0x00000000
	.align		4
        /*0014*/ 	.word	0xfffffffd
	.align		4
        /*0018*/ 	.word	0x00000000
	.align		4
        /*001c*/ 	.word	0xfffffffc


//--------------------- .text.matmul_kernel       --------------------------
	.section	.text.matmul_kernel,"ax",@progbits
	.align	128
        .global         matmul_kernel
        .type           matmul_kernel,@function
        .size           matmul_kernel,(.L_x_4 - matmul_kernel)
        .other          matmul_kernel,@"STO_CUDA_ENTRY STV_DEFAULT"
matmul_kernel:
.text.matmul_kernel:
[----:B------:R-:W0:Y:S08]  /*0000*/  LDC R1, c[0x0][0x37c] ;  /* 0x0000df00ff017b82 */ /* 0x000e300000000800 */
[----:B------:R-:W1:Y:S01]  /*0010*/  LDC.64 R12, c[0x0][0x398] ;  /* 0x0000e600ff0c7b82 */ /* 0x000e620000000a00 */
[----:B------:R-:W2:Y:S01]  /*0020*/  S2R R5, SR_CTAID.X ;  /* 0x0000000000057919 */ /* 0x000ea20000002500 */
[----:B------:R-:W3:Y:S01]  /*0030*/  LDCU UR4, c[0x0][0x3a0] ;  /* 0x00007400ff0477ac */ /* 0x000ee20008000800 */
[----:B------:R-:W4:Y:S01]  /*0040*/  S2R R42, SR_TID.X ;  /* 0x00000000002a7919 */ /* 0x000f220000002100 */
[----:B------:R-:W-:Y:S01]  /*0050*/  UMOV UR5, 0x400 ;  /* 0x0000040000057882 */ /* 0x000fe20000000000 */
[----:B------:R-:W0:Y:S03]  /*0060*/  LDCU.64 UR8, c[0x0][0x358] ;  /* 0x00006b00ff0877ac */ /* 0x000e260008000a00 */
[----:B------:R-:W5:Y:S01]  /*0070*/  S2UR UR6, SR_CgaCtaId ;  /* 0x00000000000679c3 */ /* 0x000f620000008800 */
[----:B------:R-:W0:Y:S01]  /*0080*/  LDCU UR7, c[0x0][0x3a0] ;  /* 0x00007400ff0777ac */ /* 0x000e220008000800 */
[----:B---3--:R-:W-:Y:S01]  /*0090*/  UIADD3 UR4, UPT, UPT, UR4, 0x1f, URZ ;  /* 0x0000001f04047890 */ /* 0x008fe2000fffe0ff */
[----:B-1----:R-:W-:-:S03]  /*00a0*/  VIADD R0, R13, 0x3f ;  /* 0x0000003f0d007836 */ /* 0x002fc60000000000 */
[----:B------:R-:W-:Y:S02]  /*00b0*/  UISETP.GT.AND UP0, UPT, UR4, 0x1f, UPT ;  /* 0x0000001f0400788c */ /* 0x000fe4000bf04270 */
[----:B------:R-:W-:Y:S01]  /*00c0*/  SHF.R.S32.HI R3, RZ, 0x1f, R0 ;  /* 0x0000001fff037819 */ /* 0x000fe20000011400 */
[----:B-----5:R-:W-:-:S03]  /*00d0*/  ULEA UR5, UR6, UR5, 0x18 ;  /* 0x0000000506057291 */ /* 0x020fc6000f8ec0ff */
[----:B------:R-:W-:Y:S02]  /*00e0*/  LEA.HI R3, R3, R0, RZ, 0x6 ;  /* 0x0000000003037211 */ /* 0x000fe400078f30ff */
[----:B--2---:R-:W-:Y:S02]  /*00f0*/  IABS R8, R5 ;  /* 0x0000000500087213 */ /* 0x004fe40000000000 */
[----:B------:R-:W-:Y:S02]  /*0100*/  SHF.R.S32.HI R3, RZ, 0x6, R3 ;  /* 0x00000006ff037819 */ /* 0x000fe40000011403 */
[----:B----4-:R-:W-:-:S03]  /*0110*/  LEA.HI R46, R42, 0x18, RZ, 0x1a ;  /* 0x000000182a2e7811 */ /* 0x010fc600078fd0ff */
[----:B------:R-:W-:-:S05]  /*0120*/  IMAD.SHL.U32 R4, R3, 0x8, RZ ;  /* 0x0000000803047824 */ /* 0x000fca00078e00ff */
[-C--:B------:R-:W-:Y:S02]  /*0130*/  IABS R7, R4.reuse ;  /* 0x0000000400077213 */ /* 0x080fe40000000000 */
[----:B------:R-:W-:Y:S02]  /*0140*/  IABS R10, R4 ;  /* 0x00000004000a7213 */ /* 0x000fe40000000000 */
[----:B------:R-:W1:Y:S08]  /*0150*/  I2F.RP R0, R7 ;  /* 0x0000000700007306 */ /* 0x000e700000209400 */
[----:B-1----:R-:W1:Y:S02]  /*0160*/  MUFU.RCP R0, R0 ;  /* 0x0000000000007308 */ /* 0x002e640000001000 */
[----:B-1----:R-:W-:-:S02]  /*0170*/  VIADD R2, R0, 0xffffffe ;  /* 0x0ffffffe00027836 */ /* 0x002fc40000000000 */
[----:B------:R-:W-:-:S04]  /*0180*/  IMAD.MOV R0, RZ, RZ, -R10 ;  /* 0x000000ffff007224 */ /* 0x000fc800078e0a0a */
[----:B------:R1:W2:Y:S02]  /*0190*/  F2I.FTZ.U32.TRUNC.NTZ R3, R2 ;  /* 0x0000000200037305 */ /* 0x0002a4000021f000 */
[----:B-1----:R-:W-:Y:S02]  /*01a0*/  IMAD.MOV.U32 R2, RZ, RZ, RZ ;  /* 0x000000ffff027224 */ /* 0x002fe400078e00ff */
[----:B--2---:R-:W-:-:S04]  /*01b0*/  IMAD.MOV R6, RZ, RZ, -R3 ;  /* 0x000000ffff067224 */ /* 0x004fc800078e0a03 */
[----:B------:R-:W-:Y:S02]  /*01c0*/  IMAD R9, R6, R7, RZ ;  /* 0x0000000706097224 */ /* 0x000fe400078e02ff */
[----:B------:R-:W-:Y:S02]  /*01d0*/  IMAD.MOV.U32 R6, RZ, RZ, R8 ;  /* 0x000000ffff067224 */ /* 0x000fe400078e0008 */
[----:B------:R-:W-:-:S06]  /*01e0*/  IMAD.HI.U32 R3, R3, R9, R2 ;  /* 0x0000000903037227 */ /* 0x000fcc00078e0002 */
[----:B------:R-:W-:-:S04]  /*01f0*/  IMAD.HI.U32 R3, R3, R6, RZ ;  /* 0x0000000603037227 */ /* 0x000fc800078e00ff */
[----:B------:R-:W-:-:S05]  /*0200*/  IMAD R0, R3, R0, R6 ;  /* 0x0000000003007224 */ /* 0x000fca00078e0206 */
[----:B------:R-:W-:-:S13]  /*0210*/  ISETP.GT.U32.AND P1, PT, R7, R0, PT ;  /* 0x000000000700720c */ /* 0x000fda0003f24070 */
[----:B------:R-:W-:Y:S02]  /*0220*/  @!P1 IMAD.IADD R0, R0, 0x1, -R7 ;  /* 0x0000000100009824 */ /* 0x000fe400078e0a07 */
[----:B------:R-:W-:Y:S01]  /*0230*/  @!P1 VIADD R3, R3, 0x1 ;  /* 0x0000000103039836 */ /* 0x000fe20000000000 */
[----:B------:R-:W-:Y:S02]  /*0240*/  ISETP.NE.AND P1, PT, R4, RZ, PT ;  /* 0x000000ff0400720c */ /* 0x000fe40003f25270 */
[----:B------:R-:W-:Y:S02]  /*0250*/  ISETP.GE.U32.AND P0, PT, R0, R7, PT ;  /* 0x000000070000720c */ /* 0x000fe40003f06070 */
[----:B------:R-:W-:-:S04]  /*0260*/  LOP3.LUT R0, R5, R4, RZ, 0x3c, !PT ;  /* 0x0000000405007212 */ /* 0x000fc800078e3cff */
[----:B------:R-:W-:Y:S01]  /*0270*/  ISETP.GE.AND P2, PT, R0, RZ, PT ;  /* 0x000000ff0000720c */ /* 0x000fe20003f46270 */
[----:B------:R-:W-:-:S06]  /*0280*/  VIADD R0, R12, 0x3f ;  /* 0x0000003f0c007836 */ /* 0x000fcc0000000000 */
[----:B------:R-:W-:-:S04]  /*0290*/  @P0 VIADD R3, R3, 0x1 ;  /* 0x0000000103030836 */ /* 0x000fc80000000000 */
[----:B------:R-:W-:Y:S01]  /*02a0*/  IMAD.MOV.U32 R2, RZ, RZ, R3 ;  /* 0x000000ffff027224 */ /* 0x000fe200078e0003 */
[----:B------:R-:W-:-:S03]  /*02b0*/  SHF.R.S32.HI R3, RZ, 0x1f, R0 ;  /* 0x0000001fff037819 */ /* 0x000fc60000011400 */
[----:B------:R-:W-:Y:S01]  /*02c0*/  @!P2 IMAD.MOV R2, RZ, RZ, -R2 ;  /* 0x000000ffff02a224 */ /* 0x000fe200078e0a02 */
[----:B------:R-:W-:Y:S02]  /*02d0*/  @!P1 LOP3.LUT R2, RZ, R4, RZ, 0x33, !PT ;  /* 0x00000004ff029212 */ /* 0x000fe400078e33ff */
[----:B------:R-:W-:-:S03]  /*02e0*/  LEA.HI R3, R3, R0, RZ, 0x6 ;  /* 0x0000000003037211 */ /* 0x000fc600078f30ff */
[----:B------:R-:W-:Y:S02]  /*02f0*/  IMAD.SHL.U32 R6, R2, 0x8, RZ ;  /* 0x0000000802067824 */ /* 0x000fe400078e00ff */
[----:B------:R-:W-:-:S03]  /*0300*/  IMAD.MOV R2, RZ, RZ, -R2 ;  /* 0x000000ffff027224 */ /* 0x000fc600078e0a02 */
[----:B------:R-:W-:Y:S01]  /*0310*/  LEA.HI.SX32 R3, R3, -R6, 0x1a ;  /* 0x8000000603037211 */ /* 0x000fe200078fd2ff */
[----:B------:R-:W-:-:S03]  /*0320*/  IMAD R4, R4, R2, R5 ;  /* 0x0000000204047224 */ /* 0x000fc600078e0205 */
[----:B------:R-:W-:Y:S02]  /*0330*/  VIMNMX R11, PT, PT, R3, 0x8, PT ;  /* 0x00000008030b7848 */ /* 0x000fe40003fe0100 */
[----:B------:R-:W-:Y:S02]  /*0340*/  IABS R9, R4 ;  /* 0x0000000400097213 */ /* 0x000fe40000000000 */
[----:B------:R-:W-:-:S04]  /*0350*/  IABS R7, R11 ;  /* 0x0000000b00077213 */ /* 0x000fc80000000000 */
[----:B------:R-:W1:Y:S08]  /*0360*/  I2F.RP R0, R7 ;  /* 0x0000000700007306 */ /* 0x000e700000209400 */
[----:B-1----:R-:W1:Y:S02]  /*0370*/  MUFU.RCP R0, R0 ;  /* 0x0000000000007308 */ /* 0x002e640000001000 */
[----:B-1----:R-:W-:-:S06]  /*0380*/  VIADD R3, R0, 0xffffffe ;  /* 0x0ffffffe00037836 */ /* 0x002fcc0000000000 */
[----:B------:R-:W1:Y:S02]  /*0390*/  F2I.FTZ.U32.TRUNC.NTZ R3, R3 ;  /* 0x0000000300037305 */ /* 0x000e64000021f000 */
[----:B-1----:R-:W-:-:S04]  /*03a0*/  IMAD.MOV R8, RZ, RZ, -R3 ;  /* 0x000000ffff087224 */ /* 0x002fc800078e0a03 */
[----:B------:R-:W-:Y:S01]  /*03b0*/  IMAD.MOV.U32 R2, RZ, RZ, R8 ;  /* 0x000000ffff027224 */ /* 0x000fe200078e0008 */
[----:B------:R-:W-:-:S03]  /*03c0*/  IABS R8, R11 ;  /* 0x0000000b00087213 */ /* 0x000fc60000000000 */
[----:B------:R-:W-:Y:S02]  /*03d0*/  IMAD R5, R2, R7, RZ ;  /* 0x0000000702057224 */ /* 0x000fe400078e02ff */
[----:B------:R-:W-:Y:S02]  /*03e0*/  IMAD.MOV.U32 R2, RZ, RZ, RZ ;  /* 0x000000ffff027224 */ /* 0x000fe400078e00ff */
[----:B------:R-:W-:Y:S02]  /*03f0*/  IMAD.MOV R0, RZ, RZ, -R8 ;  /* 0x000000ffff007224 */ /* 0x000fe400078e0a08 */
[----:B------:R-:W-:Y:S01]  /*0400*/  IMAD.HI.U32 R2, R3, R5, R2 ;  /* 0x0000000503027227 */ /* 0x000fe200078e0002 */
[C---:B------:R-:W-:Y:S02]  /*0410*/  LOP3.LUT R3, R42.reuse, 0x3f, RZ, 0xc0, !PT ;  /* 0x0000003f2a037812 */ /* 0x040fe400078ec0ff */
[----:B------:R-:W-:-:S03]  /*0420*/  LEA.HI R5, R42, 0x8, RZ, 0x1a ;  /* 0x000000082a057811 */ /* 0x000fc600078fd0ff */
        /* <DEDUP_REMOVED lines=8> */
[----:B------:R-:W-:-:S07]  /*04b0*/  ISETP.GE.AND P2, PT, R0, RZ, PT ;  /* 0x000000ff0000720c */ /* 0x000fce0003f46270 */
[----:B------:R-:W-:-:S06]  /*04c0*/  @P0 VIADD R2, R2, 0x1 ;  /* 0x0000000102020836 */ /* 0x000fcc0000000000 */
[----:B------:R-:W-:Y:S01]  /*04d0*/  @!P2 IMAD.MOV R2, RZ, RZ, -R2 ;  /* 0x000000ffff02a224 */ /* 0x000fe200078e0a02 */
[----:B------:R-:W-:-:S05]  /*04e0*/  @!P1 LOP3.LUT R2, RZ, R11, RZ, 0x33, !PT ;  /* 0x0000000bff029212 */ /* 0x000fca00078e33ff */
[----:B------:R-:W-:Y:S02]  /*04f0*/  IMAD.MOV R0, RZ, RZ, -R2 ;  /* 0x000000ffff007224 */ /* 0x000fe400078e0a02 */
[----:B------:R-:W-:Y:S02]  /*0500*/  IMAD.SHL.U32 R37, R2, 0x40, RZ ;  /* 0x0000004002257824 */ /* 0x000fe400078e00ff */
[----:B------:R-:W-:Y:S01]  /*0510*/  IMAD R0, R11, R0, R4 ;  /* 0x000000000b007224 */ /* 0x000fe200078e0204 */
[----:B------:R-:W-:-:S03]  /*0520*/  SHF.R.U32.HI R4, RZ, 0x6, R42 ;  /* 0x00000006ff047819 */ /* 0x000fc6000001162a */
[----:B------:R-:W-:Y:S01]  /*0530*/  IMAD.IADD R0, R6, 0x1, R0 ;  /* 0x0000000106007824 */ /* 0x000fe200078e0200 */
[----:B------:R-:W-:-:S03]  /*0540*/  SGXT.U32 R4, R4, 0x3 ;  /* 0x000000030404781a */ /* 0x000fc60000000000 */
[----:B------:R-:W-:Y:S01]  /*0550*/  IMAD R40, R0, 0x40, R3 ;  /* 0x0000004000287824 */ /* 0x000fe200078e0203 */
[----:B------:R-:W-:Y:S01]  /*0560*/  LOP3.LUT R3, R4, 0x10, RZ, 0xfc, !PT ;  /* 0x0000001004037812 */ /* 0x000fe200078efcff */
[----:B0-----:R-:W-:Y:S06]  /*0570*/  BRA.U UP0, `(.L_x_0) ;  /* 0x0000000100207547 */ /* 0x001fec000b800000 */
[C---:B------:R-:W-:Y:S01]  /*0580*/  IMAD.SHL.U32 R36, R42.reuse, 0x8, RZ ;  /* 0x000000082a247824 */ /* 0x040fe200078e00ff */
[----:B------:R-:W-:Y:S02]  /*0590*/  LOP3.LUT R35, R42, 0x80, RZ, 0xc0, !PT ;  /* 0x000000802a237812 */ /* 0x000fe400078ec0ff */
[----:B------:R-:W-:Y:S02]  /*05a0*/  CS2R R16, SRZ ;  /* 0x0000000000107805 */ /* 0x000fe4000001ff00 */
[----:B------:R-:W-:Y:S02]  /*05b0*/  SHF.R.U32.HI R34, RZ, 0x2, R42 ;  /* 0x00000002ff227819 */ /* 0x000fe4000001162a */
[----:B------:R-:W-:Y:S02]  /*05c0*/  CS2R R18, SRZ ;  /* 0x0000000000127805 */ /* 0x000fe4000001ff00 */
[----:B------:R-:W-:Y:S02]  /*05d0*/  CS2R R20, SRZ ;  /* 0x0000000000147805 */ /* 0x000fe4000001ff00 */
[----:B------:R-:W-:Y:S01]  /*05e0*/  CS2R R22, SRZ ;  /* 0x0000000000167805 */ /* 0x000fe2000001ff00 */
[----:B------:R-:W-:Y:S06]  /*05f0*/  BRA `(.L_x_1) ;  /* 0x00000010003c7947 */ /* 0x000fec0003800000 */
.L_x_0:
[----:B------:R-:W-:Y:S01]  /*0600*/  IABS R6, R12 ;  /* 0x0000000c00067213 */ /* 0x000fe20000000000 */
[----:B------:R-:W0:Y:S01]  /*0610*/  LDCU UR6, c[0x0][0x3b0] ;  /* 0x00007600ff0677ac */ /* 0x000e220008000800 */
[----:B------:R-:W-:Y:S01]  /*0620*/  IABS R2, R13 ;  /* 0x0000000d00027213 */ /* 0x000fe20000000000 */
[----:B------:R-:W1:Y:S01]  /*0630*/  LDC R44, c[0x0][0x3a8] ;  /* 0x0000ea00ff2c7b82 */ /* 0x000e620000000800 */
[----:B------:R-:W2:Y:S01]  /*0640*/  I2F.RP R7, R6 ;  /* 0x0000000600077306 */ /* 0x000ea20000209400 */
[C---:B------:R-:W-:Y:S01]  /*0650*/  LEA.HI R16, R42.reuse, R37, RZ, 0x1b ;  /* 0x000000252a107211 */ /* 0x040fe200078fd8ff */
[----:B------:R-:W3:Y:S01]  /*0660*/  LDCU.128 UR12, c[0x0][0x380] ;  /* 0x00007000ff0c77ac */ /* 0x000ee20008000c00 */
[--C-:B------:R-:W-:Y:S01]  /*0670*/  SHF.R.U32.HI R14, RZ, 0x5, R42.reuse ;  /* 0x00000005ff0e7819 */ /* 0x100fe2000001162a */
[----:B------:R-:W-:Y:S01]  /*0680*/  IMAD.SHL.U32 R36, R42, 0x8, RZ ;  /* 0x000000082a247824 */ /* 0x000fe200078e00ff */
[----:B------:R-:W-:Y:S01]  /*0690*/  IABS R19, R40 ;  /* 0x0000002800137213 */ /* 0x000fe20000000000 */
[----:B------:R-:W-:Y:S01]  /*06a0*/  VIADD R22, R16, 0x30 ;  /* 0x0000003010167836 */ /* 0x000fe20000000000 */
[----:B------:R-:W-:Y:S01]  /*06b0*/  SGXT.U32 R14, R14, 0x4 ;  /* 0x000000040e0e781a */ /* 0x000fe20000000000 */
[----:B------:R-:W4:Y:S01]  /*06c0*/  I2F.RP R0, R2 ;  /* 0x0000000200007306 */ /* 0x000f220000209400 */
[----:B------:R-:W-:Y:S01]  /*06d0*/  SHF.R.U32.HI R33, RZ, 0x2, R42 ;  /* 0x00000002ff217819 */ /* 0x000fe2000001162a */
[----:B------:R-:W5:Y:S01]  /*06e0*/  LDCU UR11, c[0x0][0x3a4] ;  /* 0x00007480ff0b77ac */ /* 0x000f620008000800 */
[----:B------:R-:W-:-:S02]  /*06f0*/  ISETP.GE.AND P6, PT, R40, RZ, PT ;  /* 0x000000ff2800720c */ /* 0x000fc40003fc6270 */
[----:B------:R-:W-:Y:S01]  /*0700*/  SGXT.U32 R33, R33, 0x3 ;  /* 0x000000032121781a */ /* 0x000fe20000000000 */
[----:B------:R-:W0:Y:S01]  /*0710*/  LDCU UR10, c[0x0][0x3ac] ;  /* 0x00007580ff0a77ac */ /* 0x000e220008000800 */
[C---:B------:R-:W-:Y:S01]  /*0720*/  LOP3.LUT R45, R42.reuse, 0x1f, RZ, 0xc0, !PT ;  /* 0x0000001f2a2d7812 */ /* 0x040fe200078ec0ff */
[----:B--2---:R-:W2:Y:S01]  /*0730*/  MUFU.RCP R7, R7 ;  /* 0x0000000700077308 */ /* 0x004ea20000001000 */
[----:B------:R-:W-:Y:S02]  /*0740*/  SHF.R.U32.HI R34, RZ, 0x2, R42 ;  /* 0x00000002ff227819 */ /* 0x000fe4000001162a */
[----:B------:R-:W-:Y:S01]  /*0750*/  LOP3.LUT R35, R42, 0x80, RZ, 0xc0, !PT ;  /* 0x000000802a237812 */ /* 0x000fe200078ec0ff */
[----:B-1----:R-:W-:-:S04]  /*0760*/  IMAD R5, R5, R44, RZ ;  /* 0x0000002c05057224 */ /* 0x002fc800078e02ff */
[----:B----4-:R-:W1:Y:S01]  /*0770*/  MUFU.RCP R0, R0 ;  /* 0x0000000000007308 */ /* 0x010e620000001000 */
[-C--:B------:R-:W-:Y:S02]  /*0780*/  IMAD R4, R4, R44.reuse, RZ ;  /* 0x0000002c04047224 */ /* 0x080fe400078e02ff */
[----:B------:R-:W-:Y:S02]  /*0790*/  IMAD R3, R3, R44, RZ ;  /* 0x0000002c03037224 */ /* 0x000fe400078e02ff */
[----:B0-----:R-:W-:Y:S02]  /*07a0*/  IMAD R45, R45, UR10, RZ ;  /* 0x0000000a2d2d7c24 */ /* 0x001fe4000f8e02ff */
[----:B--2---:R-:W-:Y:S01]  /*07b0*/  VIADD R10, R7, 0xffffffe ;  /* 0x0ffffffe070a7836 */ /* 0x004fe20000000000 */
[----:B------:R-:W-:-:S03]  /*07c0*/  LOP3.LUT R7, R37, R14, RZ, 0xfc, !PT ;  /* 0x0000000e25077212 */ /* 0x000fc600078efcff */
[----:B------:R0:W2:Y:S01]  /*07d0*/  F2I.FTZ.U32.TRUNC.NTZ R11, R10 ;  /* 0x0000000a000b7305 */ /* 0x0000a2000021f000 */
[----:B------:R-:W-:Y:S01]  /*07e0*/  LOP3.LUT R20, R7, 0x20, RZ, 0xfc, !PT ;  /* 0x0000002007147812 */ /* 0x000fe200078efcff */
[----:B-1----:R-:W-:Y:S01]  /*07f0*/  VIADD R8, R0, 0xffffffe ;  /* 0x0ffffffe00087836 */ /* 0x002fe20000000000 */
[----:B------:R-:W-:Y:S02]  /*0800*/  IABS R0, R22 ;  /* 0x0000001600007213 */ /* 0x000fe40000000000 */
[----:B------:R-:W-:-:S03]  /*0810*/  IABS R17, R20 ;  /* 0x0000001400117213 */ /* 0x000fc60000000000 */
[----:B------:R1:W4:Y:S01]  /*0820*/  F2I.FTZ.U32.TRUNC.NTZ R9, R8 ;  /* 0x0000000800097305 */ /* 0x000322000021f000 */
[----:B0-----:R-:W-:Y:S01]  /*0830*/  IMAD.MOV.U32 R10, RZ, RZ, RZ ;  /* 0x000000ffff0a7224 */ /* 0x001fe200078e00ff */
[----:B------:R-:W-:Y:S01]  /*0840*/  IABS R21, R7 ;  /* 0x0000000700157213 */ /* 0x000fe20000000000 */
[----:B--2---:R-:W-:Y:S02]  /*0850*/  IMAD.MOV R15, RZ, RZ, -R11 ;  /* 0x000000ffff0f7224 */ /* 0x004fe400078e0a0b */
[----:B-1----:R-:W-:Y:S02]  /*0860*/  IMAD.MOV.U32 R8, RZ, RZ, RZ ;  /* 0x000000ffff087224 */ /* 0x002fe400078e00ff */
[----:B------:R-:W-:-:S04]  /*0870*/  IMAD R15, R15, R6, RZ ;  /* 0x000000060f0f7224 */ /* 0x000fc800078e02ff */
[----:B------:R-:W-:-:S04]  /*0880*/  IMAD.HI.U32 R11, R11, R15, R10 ;  /* 0x0000000f0b0b7227 */ /* 0x000fc800078e000a */
[----:B----4-:R-:W-:Y:S02]  /*0890*/  IMAD.MOV R15, RZ, RZ, -R9 ;  /* 0x000000ffff0f7224 */ /* 0x010fe400078e0a09 */
[----:B------:R-:W-:-:S04]  /*08a0*/  IMAD.HI.U32 R11, R11, R19, RZ ;  /* 0x000000130b0b7227 */ /* 0x000fc800078e00ff */
[----:B------:R-:W-:Y:S02]  /*08b0*/  IMAD R15, R15, R2, RZ ;  /* 0x000000020f0f7224 */ /* 0x000fe400078e02ff */
[----:B------:R-:W-:Y:S02]  /*08c0*/  IMAD.MOV R11, RZ, RZ, -R11 ;  /* 0x000000ffff0b7224 */ /* 0x000fe400078e0a0b */
[----:B------:R-:W-:-:S04]  /*08d0*/  IMAD.HI.U32 R8, R9, R15, R8 ;  /* 0x0000000f09087227 */ /* 0x000fc800078e0008 */
[----:B------:R-:W-:Y:S02]  /*08e0*/  IMAD.MOV.U32 R15, RZ, RZ, R0 ;  /* 0x000000ffff0f7224 */ /* 0x000fe400078e0000 */
[----:B------:R-:W-:Y:S02]  /*08f0*/  IMAD R19, R6, R11, R19 ;  /* 0x0000000b06137224 */ /* 0x000fe400078e0213 */
[----:B------:R-:W-:Y:S01]  /*0900*/  VIADD R10, R16, 0x10 ;  /* 0x00000010100a7836 */ /* 0x000fe20000000000 */
[----:B------:R-:W-:Y:S01]  /*0910*/  LOP3.LUT R16, R42, 0x3, RZ, 0xc0, !PT ;  /* 0x000000032a107812 */ /* 0x000fe200078ec0ff */
[----:B------:R-:W-:Y:S01]  /*0920*/  IMAD.HI.U32 R0, R8, R15, RZ ;  /* 0x0000000f08007227 */ /* 0x000fe200078e00ff */
[----:B------:R-:W-:Y:S02]  /*0930*/  ISETP.GT.U32.AND P0, PT, R6, R19, PT ;  /* 0x000000130600720c */ /* 0x000fe40003f04070 */
[----:B------:R-:W-:Y:S01]  /*0940*/  IABS R14, R10 ;  /* 0x0000000a000e7213 */ /* 0x000fe20000000000 */
[----:B------:R-:W-:Y:S01]  /*0950*/  IMAD.HI.U32 R9, R8, R17, RZ ;  /* 0x0000001108097227 */ /* 0x000fe200078e00ff */
[----:B------:R-:W-:-:S02]  /*0960*/  ISETP.GE.AND P2, PT, R10, RZ, PT ;  /* 0x000000ff0a00720c */ /* 0x000fc40003f46270 */
[----:B------:R-:W-:Y:S01]  /*0970*/  LEA R32, R16, UR5, 0x5 ;  /* 0x0000000510207c11 */ /* 0x000fe2000f8e28ff */
[----:B------:R-:W-:Y:S02]  /*0980*/  IMAD.MOV R0, RZ, RZ, -R0 ;  /* 0x000000ffff007224 */ /* 0x000fe400078e0a00 */
[----:B------:R-:W-:Y:S02]  /*0990*/  IMAD.MOV R11, RZ, RZ, -R9 ;  /* 0x000000ffff0b7224 */ /* 0x000fe400078e0a09 */
[----:B------:R-:W-:Y:S01]  /*09a0*/  IMAD R9, R2, R0, R15 ;  /* 0x0000000002097224 */ /* 0x000fe200078e020f */
[----:B------:R-:W-:Y:S01]  /*09b0*/  LOP3.LUT R0, R42, 0x180, RZ, 0xc0, !PT ;  /* 0x000001802a007812 */ /* 0x000fe200078ec0ff */
[----:B------:R-:W-:Y:S02]  /*09c0*/  IMAD.MOV.U32 R15, RZ, RZ, R14 ;  /* 0x000000ffff0f7224 */ /* 0x000fe400078e000e */
[----:B------:R-:W-:Y:S01]  /*09d0*/  @!P0 IMAD.IADD R19, R19, 0x1, -R6 ;  /* 0x0000000113138824 */ /* 0x000fe200078e0a06 */
[----:B------:R-:W-:Y:S01]  /*09e0*/  ISETP.GT.U32.AND P3, PT, R2, R9, PT ;  /* 0x000000090200720c */ /* 0x000fe20003f64070 */
[----:B------:R-:W-:Y:S01]  /*09f0*/  IMAD.HI.U32 R14, R8, R15, RZ ;  /* 0x0000000f080e7227 */ /* 0x000fe200078e00ff */
[----:B------:R-:W-:-:S02]  /*0a00*/  ISETP.GE.AND P0, PT, R22, RZ, PT ;  /* 0x000000ff1600720c */ /* 0x000fc40003f06270 */
[----:B------:R-:W-:Y:S02]  /*0a10*/  CS2R R22, SRZ ;  /* 0x0000000000167805 */ /* 0x000fe4000001ff00 */
[----:B------:R-:W-:Y:S01]  /*0a20*/  ISETP.GT.U32.AND P5, PT, R6, R19, PT ;  /* 0x000000130600720c */ /* 0x000fe20003fa4070 */
[----:B------:R-:W-:Y:S02]  /*0a30*/  IMAD R11, R2, R11, R17 ;  /* 0x0000000b020b7224 */ /* 0x000fe400078e0211 */
[----:B------:R-:W-:Y:S01]  /*0a40*/  IMAD.MOV R18, RZ, RZ, -R14 ;  /* 0x000000ffff127224 */ /* 0x000fe200078e0a0e */
[----:B------:R-:W-:Y:S01]  /*0a50*/  SHF.R.U32.HI R14, RZ, 0x3, R0 ;  /* 0x00000003ff0e7819 */ /* 0x000fe20000011600 */
[----:B------:R-:W-:Y:S01]  /*0a60*/  IMAD.HI.U32 R8, R8, R21, RZ ;  /* 0x0000001508087227 */ /* 0x000fe200078e00ff */
[----:B------:R-:W-:-:S03]  /*0a70*/  ISETP.GT.U32.AND P4, PT, R2, R11, PT ;  /* 0x0000000b0200720c */ /* 0x000fc60003f84070 */
[----:B------:R-:W-:Y:S02]  /*0a80*/  IMAD R15, R2, R18, R15 ;  /* 0x00000012020f7224 */ /* 0x000fe400078e020f */
[----:B------:R-:W-:Y:S02]  /*0a90*/  IMAD R17, R16, 0x110, RZ ;  /* 0x0000011010117824 */ /* 0x000fe400078e02ff */
[----:B------:R-:W-:Y:S01]  /*0aa0*/  IMAD.MOV R8, RZ, RZ, -R8 ;  /* 0x000000ffff087224 */ /* 0x000fe200078e0a08 */
[C---:B------:R-:W-:Y:S01]  /*0ab0*/  ISETP.GT.U32.AND P1, PT, R2.reuse, R15, PT ;  /* 0x0000000f0200720c */ /* 0x040fe20003f24070 */
[----:B------:R-:W-:Y:S01]  /*0ac0*/  @!P5 IMAD.IADD R19, R19, 0x1, -R6 ;  /* 0x000000011313d824 */ /* 0x000fe200078e0a06 */
[----:B------:R-:W-:Y:S01]  /*0ad0*/  LOP3.LUT R33, R17, R33, R14, 0x1e, !PT ;  /* 0x0000002111217212 */ /* 0x000fe200078e1e0e */
[----:B------:R-:W-:Y:S01]  /*0ae0*/  IMAD R17, R2, R8, R21 ;  /* 0x0000000802117224 */ /* 0x000fe200078e0215 */
[----:B------:R-:W-:Y:S01]  /*0af0*/  SHF.R.S32.HI R6, RZ, 0x2, R42 ;  /* 0x00000002ff067819 */ /* 0x000fe2000001142a */
[----:B------:R-:W-:-:S02]  /*0b00*/  @!P4 IMAD.IADD R11, R11, 0x1, -R2 ;  /* 0x000000010b0bc824 */ /* 0x000fc400078e0a02 */
[--C-:B------:R-:W-:Y:S01]  /*0b10*/  @!P3 IMAD.IADD R9, R9, 0x1, -R2.reuse ;  /* 0x000000010909b824 */ /* 0x100fe200078e0a02 */
[----:B------:R-:W-:Y:S01]  /*0b20*/  ISETP.GT.U32.AND P5, PT, R2, R17, PT ;  /* 0x000000110200720c */ /* 0x000fe20003fa4070 */
[----:B------:R-:W-:Y:S01]  /*0b30*/  @!P6 IMAD.MOV R19, RZ, RZ, -R19 ;  /* 0x000000ffff13e224 */ /* 0x000fe200078e0a13 */
[----:B------:R-:W-:Y:S01]  /*0b40*/  ISETP.NE.AND P3, PT, R12, RZ, PT ;  /* 0x000000ff0c00720c */ /* 0x000fe20003f65270 */
[----:B------:R-:W-:Y:S01]  /*0b50*/  IMAD.SHL.U32 R8, R42, 0x2, RZ ;  /* 0x000000022a087824 */ /* 0x000fe200078e00ff */
[C---:B------:R-:W-:Y:S01]  /*0b60*/  ISETP.GT.U32.AND P4, PT, R2.reuse, R9, PT ;  /* 0x000000090200720c */ /* 0x040fe20003f84070 */
[----:B------:R-:W-:Y:S01]  /*0b70*/  @!P1 IMAD.IADD R15, R15, 0x1, -R2 ;  /* 0x000000010f0f9824 */ /* 0x000fe200078e0a02 */
[----:B------:R-:W-:Y:S02]  /*0b80*/  ISETP.GT.U32.AND P1, PT, R2, R11, PT ;  /* 0x0000000b0200720c */ /* 0x000fe40003f24070 */
[----:B------:R-:W-:-:S04]  /*0b90*/  SGXT R6, R6, 0x1 ;  /* 0x000000010606781a */ /* 0x000fc80000000200 */
[----:B------:R-:W-:Y:S01]  /*0ba0*/  LOP3.LUT R21, R6, 0x90, RZ, 0xc0, !PT ;  /* 0x0000009006157812 */ /* 0x000fe200078ec0ff */
[--C-:B------:R-:W-:Y:S01]  /*0bb0*/  @!P5 IMAD.IADD R17, R17, 0x1, -R2.reuse ;  /* 0x000000011111d824 */ /* 0x100fe200078e0a02 */
[----:B------:R-:W-:Y:S01]  /*0bc0*/  ISETP.GT.U32.AND P5, PT, R2, R15, PT ;  /* 0x0000000f0200720c */ /* 0x000fe20003fa4070 */
[----:B------:R-:W-:Y:S01]  /*0bd0*/  IMAD.SHL.U32 R6, R42, 0x40, RZ ;  /* 0x000000402a067824 */ /* 0x000fe200078e00ff */
[----:B------:R-:W-:Y:S01]  /*0be0*/  @!P3 LOP3.LUT R19, RZ, R12, RZ, 0x33, !PT ;  /* 0x0000000cff13b212 */ /* 0x000fe200078e33ff */
[--C-:B------:R-:W-:Y:S01]  /*0bf0*/  @!P4 IMAD.IADD R9, R9, 0x1, -R2.reuse ;  /* 0x000000010909c824 */ /* 0x100fe200078e0a02 */
[----:B------:R-:W-:Y:S01]  /*0c00*/  ISETP.GT.U32.AND P6, PT, R2, R17, PT ;  /* 0x000000110200720c */ /* 0x000fe20003fc4070 */
[----:B------:R-:W-:Y:S01]  /*0c10*/  @!P1 IMAD.IADD R11, R11, 0x1, -R2 ;  /* 0x000000010b0b9824 */ /* 0x000fe200078e0a02 */
[----:B------:R-:W-:Y:S01]  /*0c20*/  ISETP.GE.AND P1, PT, R20, RZ, PT ;  /* 0x000000ff1400720c */ /* 0x000fe20003f26270 */
[----:B------:R-:W-:Y:S01]  /*0c30*/  @!P0 IMAD.MOV R9, RZ, RZ, -R9 ;  /* 0x000000ffff098224 */ /* 0x000fe200078e0a09 */
[----:B------:R-:W-:-:S02]  /*0c40*/  ISETP.GE.AND P4, PT, R7, RZ, PT ;  /* 0x000000ff0700720c */ /* 0x000fc40003f86270 */
[----:B------:R-:W-:Y:S02]  /*0c50*/  ISETP.NE.AND P3, PT, R13, RZ, PT ;  /* 0x000000ff0d00720c */ /* 0x000fe40003f65270 */
[----:B------:R-:W-:Y:S01]  /*0c60*/  LOP3.LUT R21, R21, 0x300, R36, 0xf8, !PT ;  /* 0x0000030015157812 */ /* 0x000fe200078ef824 */
[----:B------:R-:W-:Y:S01]  /*0c70*/  @!P5 IMAD.IADD R15, R15, 0x1, -R2 ;  /* 0x000000010f0fd824 */ /* 0x000fe200078e0a02 */
[----:B------:R-:W-:Y:S02]  /*0c80*/  LOP3.LUT R6, R6, 0x400, RZ, 0xc0, !PT ;  /* 0x0000040006067812 */ /* 0x000fe400078ec0ff */
[----:B------:R-:W-:Y:S01]  /*0c90*/  LOP3.LUT R21, R21, 0x10, R8, 0x78, !PT ;  /* 0x0000001015157812 */ /* 0x000fe200078e7808 */
[----:B------:R-:W-:Y:S01]  /*0ca0*/  @!P6 IMAD.IADD R17, R17, 0x1, -R2 ;  /* 0x000000011111e824 */ /* 0x000fe200078e0a02 */
[----:B------:R-:W-:Y:S01]  /*0cb0*/  LOP3.LUT R2, RZ, R13, RZ, 0x33, !PT ;  /* 0x0000000dff027212 */ /* 0x000fe200078e33ff */
[----:B------:R-:W-:Y:S01]  /*0cc0*/  @!P1 IMAD.MOV R11, RZ, RZ, -R11 ;  /* 0x000000ffff0b9224 */ /* 0x000fe200078e0a0b */
[----:B------:R-:W-:Y:S01]  /*0cd0*/  IADD3 R32, PT, PT, R21, R32, R6 ;  /* 0x0000002015207210 */ /* 0x000fe20007ffe006 */
[----:B------:R-:W-:Y:S01]  /*0ce0*/  @!P2 IMAD.MOV R15, RZ, RZ, -R15 ;  /* 0x000000ffff0fa224 */ /* 0x000fe200078e0a0f */
[C---:B------:R-:W-:Y:S01]  /*0cf0*/  SEL R9, R2.reuse, R9, !P3 ;  /* 0x0000000902097207 */ /* 0x040fe20005800000 */
[----:B------:R-:W-:Y:S01]  /*0d00*/  @!P4 IMAD.MOV R17, RZ, RZ, -R17 ;  /* 0x000000ffff11c224 */ /* 0x000fe200078e0a11 */
[C---:B------:R-:W-:Y:S01]  /*0d10*/  SEL R11, R2.reuse, R11, !P3 ;  /* 0x0000000b020b7207 */ /* 0x040fe20005800000 */
[----:B-----5:R-:W-:Y:S01]  /*0d20*/  IMAD R6, R19, UR11, RZ ;  /* 0x0000000b13067c24 */ /* 0x020fe2000f8e02ff */
[C---:B------:R-:W-:Y:S01]  /*0d30*/  SEL R15, R2.reuse, R15, !P3 ;  /* 0x0000000f020f7207 */ /* 0x040fe20005800000 */
[----:B------:R-:W-:Y:S01]  /*0d40*/  IMAD R9, R9, UR6, RZ ;  /* 0x0000000609097c24 */ /* 0x000fe2000f8e02ff */
[----:B------:R-:W-:Y:S01]  /*0d50*/  SEL R2, R2, R17, !P3 ;  /* 0x0000001102027207 */ /* 0x000fe20005800000 */
[----:B------:R-:W-:Y:S01]  /*0d60*/  IMAD R7, R11, UR6, RZ ;  /* 0x000000060b077c24 */ /* 0x000fe2000f8e02ff */
[----:B------:R-:W-:Y:S01]  /*0d70*/  SHF.R.U32.HI R13, RZ, 0x4, R0 ;  /* 0x00000004ff0d7819 */ /* 0x000fe20000011600 */
[----:B------:R-:W-:Y:S01]  /*0d80*/  IMAD R15, R15, UR6, RZ ;  /* 0x000000060f0f7c24 */ /* 0x000fe2000f8e02ff */
[----:B---3--:R-:W-:Y:S01]  /*0d90*/  IADD3 R31, P1, PT, R9, UR14, RZ ;  /* 0x0000000e091f7c10 */ /* 0x008fe2000ff3e0ff */
[----:B------:R-:W-:Y:S01]  /*0da0*/  IMAD R2, R2, UR6, RZ ;  /* 0x0000000602027c24 */ /* 0x000fe2000f8e02ff */
[----:B------:R-:W-:Y:S01]  /*0db0*/  IADD3 R30, P2, PT, R7, UR14, RZ ;  /* 0x0000000e071e7c10 */ /* 0x000fe2000ff5e0ff */
[----:B------:R-:W-:Y:S01]  /*0dc0*/  USHF.R.S32.HI UR6, URZ, 0x1f, UR4 ;  /* 0x0000001fff067899 */ /* 0x000fe20008011404 */
[----:B------:R-:W-:-:S02]  /*0dd0*/  SHF.R.S32.HI R9, RZ, 0x1f, R9 ;  /* 0x0000001fff097819 */ /* 0x000fc40000011409 */
[----:B------:R-:W-:Y:S02]  /*0de0*/  CS2R R16, SRZ ;  /* 0x0000000000107805 */ /* 0x000fe4000001ff00 */
[----:B------:R-:W-:Y:S01]  /*0df0*/  IADD3 R28, P4, PT, R2, UR14, RZ ;  /* 0x0000000e021c7c10 */ /* 0x000fe2000ff9e0ff */
[----:B------:R-:W-:Y:S01]  /*0e00*/  ULEA.HI UR6, UR6, UR4, URZ, 0x5 ;  /* 0x0000000406067291 */ /* 0x000fe2000f8f28ff */
[----:B------:R-:W-:Y:S02]  /*0e10*/  SHF.R.S32.HI R7, RZ, 0x1f, R7 ;  /* 0x0000001fff077819 */ /* 0x000fe40000011407 */
[----:B------:R-:W-:Y:S02]  /*0e20*/  CS2R R18, SRZ ;  /* 0x0000000000127805 */ /* 0x000fe4000001ff00 */
[----:B------:R-:W-:Y:S02]  /*0e30*/  SHF.R.S32.HI R2, RZ, 0x1f, R2 ;  /* 0x0000001fff027819 */ /* 0x000fe40000011402 */
[----:B------:R-:W-:-:S02]  /*0e40*/  CS2R R20, SRZ ;  /* 0x0000000000147805 */ /* 0x000fc4000001ff00 */
[----:B------:R-:W-:Y:S01]  /*0e50*/  IADD3.X R10, PT, PT, R9, UR15, RZ, P1, !PT ;  /* 0x0000000f090a7c10 */ /* 0x000fe20008ffe4ff */
[----:B------:R-:W-:Y:S01]  /*0e60*/  USHF.L.U32 UR4, UR10, 0x5, URZ ;  /* 0x000000050a047899 */ /* 0x000fe200080006ff */
[----:B------:R-:W-:Y:S01]  /*0e70*/  IADD3.X R9, PT, PT, R7, UR15, RZ, P2, !PT ;  /* 0x0000000f07097c10 */ /* 0x000fe200097fe4ff */
[----:B------:R-:W-:Y:S01]  /*0e80*/  USHF.R.S32.HI UR6, URZ, 0x5, UR6 ;  /* 0x00000005ff067899 */ /* 0x000fe20008011406 */
[----:B------:R-:W-:Y:S02]  /*0e90*/  IADD3.X R7, PT, PT, R2, UR15, RZ, P4, !PT ;  /* 0x0000000f02077c10 */ /* 0x000fe4000a7fe4ff */
[----:B------:R-:W-:Y:S02]  /*0ea0*/  SHF.R.S32.HI R2, RZ, 0x7, R42 ;  /* 0x00000007ff027819 */ /* 0x000fe4000001142a */
[----:B------:R-:W-:Y:S02]  /*0eb0*/  IADD3 R29, P3, PT, R15, UR14, RZ ;  /* 0x0000000e0f1d7c10 */ /* 0x000fe4000ff7e0ff */
[----:B------:R-:W-:-:S02]  /*0ec0*/  SGXT R0, R2, 0x1 ;  /* 0x000000010200781a */ /* 0x000fc40000000200 */
[----:B------:R-:W-:Y:S02]  /*0ed0*/  IADD3 R11, P0, PT, R6, UR12, RZ ;  /* 0x0000000c060b7c10 */ /* 0x000fe4000ff1e0ff */
[----:B------:R-:W-:Y:S02]  /*0ee0*/  SHF.R.S32.HI R8, RZ, 0x1f, R15 ;  /* 0x0000001fff087819 */ /* 0x000fe4000001140f */
[----:B------:R-:W-:Y:S01]  /*0ef0*/  LOP3.LUT R41, R0, 0x90, RZ, 0xc0, !PT ;  /* 0x0000009000297812 */ /* 0x000fe200078ec0ff */
[----:B------:R-:W-:Y:S01]  /*0f00*/  IMAD.SHL.U32 R0, R44, 0x20, RZ ;  /* 0x000000202c007824 */ /* 0x000fe200078e00ff */
[----:B------:R-:W-:Y:S01]  /*0f10*/  LOP3.LUT R2, R13, 0x1ff, R42, 0x78, !PT ;  /* 0x000001ff0d027812 */ /* 0x000fe200078e782a */
[----:B------:R-:W-:Y:S01]  /*0f20*/  IMAD R44, R46, R44, RZ ;  /* 0x0000002c2e2c7224 */ /* 0x000fe200078e02ff */
[----:B------:R-:W-:Y:S02]  /*0f30*/  IADD3.X R8, PT, PT, R8, UR15, RZ, P3, !PT ;  /* 0x0000000f08087c10 */ /* 0x000fe40009ffe4ff */
[----:B------:R-:W-:-:S02]  /*0f40*/  LEA.HI.X.SX32 R6, R6, UR13, 0x1, P0 ;  /* 0x0000000d06067c11 */ /* 0x000fc400080f0eff */
[----:B------:R-:W-:Y:S02]  /*0f50*/  LOP3.LUT R41, R41, 0x17f, R42, 0x78, !PT ;  /* 0x0000017f29297812 */ /* 0x000fe400078e782a */
[----:B------:R-:W-:-:S07]  /*0f60*/  LOP3.LUT R43, R2, 0x20, RZ, 0x3c, !PT ;  /* 0x00000020022b7812 */ /* 0x000fce00078e3cff */
.L_x_2:
[----:B------:R-:W-:Y:S02]  /*0f70*/  SHF.R.U32.HI R12, RZ, 0x6, R42 ;  /* 0x00000006ff0c7819 */ /* 0x000fe4000001162a */
[----:B------:R-:W-:Y:S02]  /*0f80*/  IADD3 R26, P2, PT, R4, R11, RZ ;  /* 0x0000000b041a7210 */ /* 0x000fe40007f5e0ff */
[----:B------:R-:W-:Y:S02]  /*0f90*/  SGXT.U32 R12, R12, 0x3 ;  /* 0x000000030c0c781a */ /* 0x000fe40000000000 */
[----:B------:R-:W-:Y:S02]  /*0fa0*/  PRMT R39, RZ, 0x7610, R39 ;  /* 0x00007610ff277816 */ /* 0x000fe40000000027 */
[C---:B------:R-:W-:Y:S02]  /*0fb0*/  ISETP.GE.AND P1, PT, R12.reuse, UR7, PT ;  /* 0x000000070c007c0c */ /* 0x040fe4000bf26270 */
[----:B------:R-:W-:-:S02]  /*0fc0*/  LOP3.LUT R12, R12, 0x10, RZ, 0xfc, !PT ;  /* 0x000000100c0c7812 */ /* 0x000fc400078efcff */
[----:B------:R-:W-:Y:S02]  /*0fd0*/  LEA.HI.X.SX32 R27, R4, R6, 0x1, P2 ;  /* 0x00000006041b7211 */ /* 0x000fe400010f0eff */
[----:B------:R-:W-:Y:S02]  /*0fe0*/  ISETP.GE.AND P0, PT, R12, UR7, PT ;  /* 0x000000070c007c0c */ /* 0x000fe4000bf06270 */
[----:B------:R-:W-:Y:S02]  /*0ff0*/  LEA.HI R12, R42, 0x8, RZ, 0x1a ;  /* 0x000000082a0c7811 */ /* 0x000fe400078fd0ff */
[----:B------:R-:W-:Y:S02]  /*1000*/  ISETP.GE.AND P5, PT, R46, UR7, PT ;  /* 0x000000072e007c0c */ /* 0x000fe4000bfa6270 */
[----:B------:R-:W-:Y:S01]  /*1010*/  ISETP.GE.AND P4, PT, R12, UR7, PT ;  /* 0x000000070c007c0c */ /* 0x000fe2000bf86270 */
[----:B------:R0:W2:Y:S01]  /*1020*/  @!P1 LDG.E.U8 R39, desc[UR8][R26.64] ;  /* 0x000000081a279981 */ /* 0x0000a2000c1e1100 */
[----:B------:R-:W-:-:S02]  /*1030*/  IADD3 R14, P2, PT, R3, R11, RZ ;  /* 0x0000000b030e7210 */ /* 0x000fc40007f5e0ff */
[-C--:B------:R-:W-:Y:S02]  /*1040*/  IADD3 R24, P3, PT, R5, R11.reuse, RZ ;  /* 0x0000000b05187210 */ /* 0x080fe40007f7e0ff */
[----:B------:R-:W-:Y:S02]  /*1050*/  IADD3 R12, P1, PT, R44, R11, RZ ;  /* 0x0000000b2c0c7210 */ /* 0x000fe40007f3e0ff */
[----:B------:R-:W-:Y:S02]  /*1060*/  PRMT R47, RZ, 0x7610, R47 ;  /* 0x00007610ff2f7816 */ /* 0x000fe4000000002f */
[-C--:B------:R-:W-:Y:S02]  /*1070*/  LEA.HI.X.SX32 R15, R3, R6.reuse, 0x1, P2 ;  /* 0x00000006030f7211 */ /* 0x080fe400010f0eff */
[----:B------:R-:W-:Y:S02]  /*1080*/  PRMT R48, RZ, 0x7610, R48 ;  /* 0x00007610ff307816 */ /* 0x000fe40000000030 */
[----:B------:R-:W-:Y:S01]  /*1090*/  PRMT R50, RZ, 0x7610, R50 ;  /* 0x00007610ff327816 */ /* 0x000fe20000000032 */
[----:B------:R-:W3:Y:S01]  /*10a0*/  @!P0 LDG.E.U8 R47, desc[UR8][R14.64] ;  /* 0x000000080e2f8981 */ /* 0x000ee2000c1e1100 */
[----:B------:R-:W-:-:S02]  /*10b0*/  LEA.HI.X.SX32 R25, R5, R6, 0x1, P3 ;  /* 0x0000000605197211 */ /* 0x000fc400018f0eff */
[----:B------:R-:W-:-:S03]  /*10c0*/  LEA.HI.X.SX32 R13, R44, R6, 0x1, P1 ;  /* 0x000000062c0d7211 */ /* 0x000fc600008f0eff */
[----:B------:R1:W4:Y:S04]  /*10d0*/  @!P4 LDG.E.U8 R48, desc[UR8][R24.64] ;  /* 0x000000081830c981 */ /* 0x000328000c1e1100 */
[----:B------:R5:W4:Y:S01]  /*10e0*/  @!P5 LDG.E.U8 R50, desc[UR8][R12.64] ;  /* 0x000000080c32d981 */ /* 0x000b22000c1e1100 */
[----:B------:R-:W-:Y:S01]  /*10f0*/  BAR.SYNC.DEFER_BLOCKING 0x0 ;  /* 0x0000000000007b1d */ /* 0x000fe20000010000 */
[----:B0-----:R-:W-:Y:S02]  /*1100*/  LOP3.LUT R26, R42, 0x1f, RZ, 0xc0, !PT ;  /* 0x0000001f2a1a7812 */ /* 0x001fe400078ec0ff */
[----:B------:R-:W-:Y:S02]  /*1110*/  IADD3 RZ, P0, PT, R45, R28, RZ ;  /* 0x0000001c2dff7210 */ /* 0x000fe40007f1e0ff */
[----:B------:R-:W-:-:S02]  /*1120*/  SHF.R.S32.HI R49, RZ, 0x1f, R45 ;  /* 0x0000001fff317819 */ /* 0x000fc4000001142d */
[----:B------:R-:W-:Y:S02]  /*1130*/  ISETP.GE.AND P3, PT, R26, UR7, PT ;  /* 0x000000071a007c0c */ /* 0x000fe4000bf66270 */
[----:B------:R-:W-:Y:S01]  /*1140*/  IADD3 RZ, P1, PT, R45, R30, RZ ;  /* 0x0000001e2dff7210 */ /* 0x000fe20007f3e0ff */
[----:B------:R-:W-:Y:S01]  /*1150*/  IMAD.X R27, R49, 0x1, R7, P0 ;  /* 0x00000001311b7824 */ /* 0x000fe200000e0607 */
[C---:B------:R-:W-:Y:S02]  /*1160*/  IADD3 RZ, P0, PT, R45.reuse, R31, RZ ;  /* 0x0000001f2dff7210 */ /* 0x040fe40007f1e0ff */
[C---:B------:R-:W-:Y:S01]  /*1170*/  IADD3 RZ, P2, PT, R45.reuse, R29, RZ ;  /* 0x0000001d2dff7210 */ /* 0x040fe20007f5e0ff */
[C---:B------:R-:W-:Y:S01]  /*1180*/  IMAD.IADD R26, R45.reuse, 0x1, R28 ;  /* 0x000000012d1a7824 */ /* 0x040fe200078e021c */
[----:B------:R-:W-:Y:S01]  /*1190*/  PRMT R38, RZ, 0x7610, R38 ;  /* 0x00007610ff267816 */ /* 0x000fe20000000026 */
[C---:B-1----:R-:W-:Y:S01]  /*11a0*/  IMAD.IADD R24, R45.reuse, 0x1, R29 ;  /* 0x000000012d187824 */ /* 0x042fe200078e021d */
[----:B------:R-:W-:Y:S01]  /*11b0*/  PRMT R58, RZ, 0x7610, R58 ;  /* 0x00007610ff3a7816 */ /* 0x000fe2000000003a */
[----:B------:R-:W-:Y:S01]  /*11c0*/  IMAD.IADD R14, R45, 0x1, R30 ;  /* 0x000000012d0e7824 */ /* 0x000fe200078e021e */
[----:B------:R-:W-:Y:S01]  /*11d0*/  PRMT R56, RZ, 0x7610, R56 ;  /* 0x00007610ff387816 */ /* 0x000fe20000000038 */
[----:B------:R-:W-:Y:S01]  /*11e0*/  IMAD.X R25, R49, 0x1, R8, P2 ;  /* 0x0000000131197824 */ /* 0x000fe200010e0608 */
[----:B------:R-:W-:Y:S01]  /*11f0*/  PRMT R60, RZ, 0x7610, R60 ;  /* 0x00007610ff3c7816 */ /* 0x000fe2000000003c */
[----:B-----5:R-:W-:-:S02]  /*1200*/  IMAD.IADD R12, R45, 0x1, R31 ;  /* 0x000000012d0c7824 */ /* 0x020fc400078e021f */
[C---:B------:R-:W-:Y:S02]  /*1210*/  IMAD.X R15, R49.reuse, 0x1, R9, P1 ;  /* 0x00000001310f7824 */ /* 0x040fe400008e0609 */
[----:B------:R-:W-:Y:S01]  /*1220*/  IMAD.X R13, R49, 0x1, R10, P0 ;  /* 0x00000001310d7824 */ /* 0x000fe200000e060a */
[----:B--2---:R-:W-:Y:S04]  /*1230*/  STS.U8 [R2+UR5], R39 ;  /* 0x0000002702007988 */ /* 0x004fe80008000005 */
[----:B---3--:R-:W-:Y:S04]  /*1240*/  STS.U8 [R2+UR5+0x400], R47 ;  /* 0x0004002f02007988 */ /* 0x008fe80008000005 */
[----:B----4-:R-:W-:Y:S04]  /*1250*/  STS.U8 [R43+UR5+0x200], R48 ;  /* 0x000200302b007988 */ /* 0x010fe80008000005 */
[----:B------:R-:W-:Y:S01]  /*1260*/  STS.U8 [R43+UR5+0x600], R50 ;  /* 0x000600322b007988 */ /* 0x000fe20008000005 */
[----:B------:R-:W-:Y:S06]  /*1270*/  BAR.SYNC.DEFER_BLOCKING 0x0 ;  /* 0x0000000000007b1d */ /* 0x000fec0000010000 */
[----:B------:R0:W2:Y:S04]  /*1280*/  @!P3 LDG.E.U8 R38, desc[UR8][R26.64] ;  /* 0x000000081a26b981 */ /* 0x0000a8000c1e1100 */
[----:B------:R1:W3:Y:S04]  /*1290*/  @!P3 LDG.E.U8 R58, desc[UR8][R24.64] ;  /* 0x00000008183ab981 */ /* 0x0002e8000c1e1100 */
[----:B------:R-:W4:Y:S04]  /*12a0*/  @!P3 LDG.E.U8 R56, desc[UR8][R14.64] ;  /* 0x000000080e38b981 */ /* 0x000f28000c1e1100 */
[----:B------:R-:W5:Y:S04]  /*12b0*/  @!P3 LDG.E.U8 R60, desc[UR8][R12.64] ;  /* 0x000000080c3cb981 */ /* 0x000f68000c1e1100 */
[----:B------:R-:W-:Y:S04]  /*12c0*/  LDS.U8 R39, [R33+UR5] ;  /* 0x0000000521277984 */ /* 0x000fe80008000000 */
[----:B------:R-:W1:Y:S04]  /*12d0*/  LDS.U8 R55, [R33+UR5+0x40] ;  /* 0x0000400521377984 */ /* 0x000e680008000000 */
[----:B------:R-:W-:Y:S04]  /*12e0*/  LDS.U8 R47, [R33+UR5+0x88] ;  /* 0x00008805212f7984 */ /* 0x000fe80008000000 */
[----:B------:R-:W-:Y:S04]  /*12f0*/  LDS.U8 R48, [R33+UR5+0xc8] ;  /* 0x0000c80521307984 */ /* 0x000fe80008000000 */
[----:B------:R-:W-:Y:S04]  /*1300*/  LDS.U8 R57, [R33+UR5+0x8] ;  /* 0x0000080521397984 */ /* 0x000fe80008000000 */
[----:B------:R-:W1:Y:S04]  /*1310*/  LDS.U8 R59, [R33+UR5+0x48] ;  /* 0x00004805213b7984 */ /* 0x000e680008000000 */
[----:B------:R-:W-:Y:S04]  /*1320*/  LDS.U8 R49, [R33+UR5+0x80] ;  /* 0x0000800521317984 */ /* 0x000fe80008000000 */
[----:B------:R-:W-:Y:S04]  /*1330*/  LDS.U8 R50, [R33+UR5+0xc0] ;  /* 0x0000c00521327984 */ /* 0x000fe80008000000 */
[----:B0-----:R-:W-:Y:S04]  /*1340*/  LDS.U8 R27, [R33+UR5+0x400] ;  /* 0x00040005211b7984 */ /* 0x001fe80008000000 */
[----:B------:R-:W0:Y:S04]  /*1350*/  LDS.U8 R26, [R33+UR5+0x440] ;  /* 0x00044005211a7984 */ /* 0x000e280008000000 */
[----:B------:R-:W-:Y:S04]  /*1360*/  LDS.U8 R51, [R33+UR5+0x488] ;  /* 0x0004880521337984 */ /* 0x000fe80008000000 */
[----:B------:R-:W-:Y:S04]  /*1370*/  LDS.U8 R52, [R33+UR5+0x4c8] ;  /* 0x0004c80521347984 */ /* 0x000fe80008000000 */
[----:B-1----:R-:W-:Y:S04]  /*1380*/  LDS.U8 R24, [R33+UR5+0x408] ;  /* 0x0004080521187984 */ /* 0x002fe80008000000 */
[----:B------:R-:W1:Y:S04]  /*1390*/  LDS.U8 R25, [R33+UR5+0x448] ;  /* 0x0004480521197984 */ /* 0x000e680008000000 */
[----:B------:R-:W-:Y:S04]  /*13a0*/  LDS.U8 R53, [R33+UR5+0x480] ;  /* 0x0004800521357984 */ /* 0x000fe80008000000 */
[----:B------:R-:W1:Y:S01]  /*13b0*/  LDS.U8 R54, [R33+UR5+0x4c0] ;  /* 0x0004c00521367984 */ /* 0x000e620008000000 */
[----:B------:R-:W-:Y:S01]  /*13c0*/  BAR.SYNC.DEFER_BLOCKING 0x0 ;  /* 0x0000000000007b1d */ /* 0x000fe20000010000 */
[----:B------:R-:W-:-:S02]  /*13d0*/  IMAD R39, R55, 0x100, R39 ;  /* 0x0000010037277824 */ /* 0x000fc400078e0227 */
[----:B------:R-:W-:Y:S02]  /*13e0*/  IMAD R57, R59, 0x100, R57 ;  /* 0x000001003b397824 */ /* 0x000fe400078e0239 */
[----:B0-----:R-:W-:-:S05]  /*13f0*/  IMAD R26, R26, 0x100, R27 ;  /* 0x000001001a1a7824 */ /* 0x001fca00078e021b */
[----:B------:R-:W-:Y:S01]  /*1400*/  F2FP.F16.E5M2.UNPACK_B R26, R26 ;  /* 0x0000001aff1a723e */ /* 0x000fe200020004ff */
[----:B-1----:R-:W-:Y:S01]  /*1410*/  IMAD R27, R25, 0x100, R24 ;  /* 0x00000100191b7824 */ /* 0x002fe200078e0218 */
[----:B------:R-:W-:Y:S02]  /*1420*/  F2FP.F16.E5M2.UNPACK_B R24, R39 ;  /* 0x00000027ff18723e */ /* 0x000fe400020004ff */
[----:B------:R-:W-:Y:S02]  /*1430*/  F2FP.F16.E5M2.UNPACK_B R25, R57 ;  /* 0x00000039ff19723e */ /* 0x000fe400020004ff */
[----:B------:R-:W-:Y:S01]  /*1440*/  F2FP.F16.E5M2.UNPACK_B R27, R27 ;  /* 0x0000001bff1b723e */ /* 0x000fe200020004ff */
[----:B------:R-:W-:Y:S02]  /*1450*/  IMAD R47, R48, 0x100, R47 ;  /* 0x00000100302f7824 */ /* 0x000fe400078e022f */
[----:B------:R-:W-:Y:S02]  /*1460*/  IMAD R49, R50, 0x100, R49 ;  /* 0x0000010032317824 */ /* 0x000fe400078e0231 */
[----:B------:R-:W-:-:S02]  /*1470*/  IMAD R51, R52, 0x100, R51 ;  /* 0x0000010034337824 */ /* 0x000fc400078e0233 */
[----:B------:R-:W-:Y:S01]  /*1480*/  IMAD R53, R54, 0x100, R53 ;  /* 0x0000010036357824 */ /* 0x000fe200078e0235 */
[----:B------:R-:W-:-:S04]  /*1490*/  UIADD3 UR6, UPT, UPT, UR6, -0x1, URZ ;  /* 0xffffffff06067890 */ /* 0x000fc8000fffe0ff */
[----:B------:R-:W-:Y:S02]  /*14a0*/  UISETP.NE.U32.AND UP0, UPT, UR6, URZ, UPT ;  /* 0x000000ff0600728c */ /* 0x000fe4000bf05070 */
[----:B------:R-:W-:Y:S02]  /*14b0*/  USHF.R.S32.HI UR10, URZ, 0x1f, UR4 ;  /* 0x0000001fff0a7899 */ /* 0x000fe40008011404 */
[----:B------:R-:W-:Y:S02]  /*14c0*/  IADD3 R31, P0, PT, R31, UR4, RZ ;  /* 0x000000041f1f7c10 */ /* 0x000fe4000ff1e0ff */
[----:B------:R-:W-:Y:S02]  /*14d0*/  IADD3 R30, P1, PT, R30, UR4, RZ ;  /* 0x000000041e1e7c10 */ /* 0x000fe4000ff3e0ff */
[----:B------:R-:W-:Y:S02]  /*14e0*/  IADD3 R29, P2, PT, R29, UR4, RZ ;  /* 0x000000041d1d7c10 */ /* 0x000fe4000ff5e0ff */
[----:B------:R-:W-:-:S02]  /*14f0*/  IADD3 R28, P3, PT, R28, UR4, RZ ;  /* 0x000000041c1c7c10 */ /* 0x000fc4000ff7e0ff */
[----:B------:R-:W-:Y:S02]  /*1500*/  IADD3 R11, P4, PT, R0, R11, RZ ;  /* 0x0000000b000b7210 */ /* 0x000fe40007f9e0ff */
[----:B------:R-:W-:Y:S02]  /*1510*/  IADD3.X R10, PT, PT, R10, UR10, RZ, P0, !PT ;  /* 0x0000000a0a0a7c10 */ /* 0x000fe400087fe4ff */
[----:B------:R-:W-:Y:S02]  /*1520*/  IADD3.X R9, PT, PT, R9, UR10, RZ, P1, !PT ;  /* 0x0000000a09097c10 */ /* 0x000fe40008ffe4ff */
[----:B------:R-:W-:Y:S02]  /*1530*/  IADD3.X R8, PT, PT, R8, UR10, RZ, P2, !PT ;  /* 0x0000000a08087c10 */ /* 0x000fe400097fe4ff */
[----:B------:R-:W-:Y:S02]  /*1540*/  IADD3.X R7, PT, PT, R7, UR10, RZ, P3, !PT ;  /* 0x0000000a07077c10 */ /* 0x000fe40009ffe4ff */
[----:B------:R-:W-:Y:S01]  /*1550*/  LEA.HI.X.SX32 R6, R0, R6, 0x1, P4 ;  /* 0x0000000600067211 */ /* 0x000fe200020f0eff */
[----:B------:R-:W-:Y:S01]  /*1560*/  UIADD3 UR7, UPT, UPT, UR7, -0x20, URZ ;  /* 0xffffffe007077890 */ /* 0x000fe2000fffe0ff */
[----:B--2---:R-:W-:Y:S04]  /*1570*/  STS.U8 [R41+UR5], R38 ;  /* 0x0000002629007988 */ /* 0x004fe80008000005 */
[----:B---3--:R-:W-:Y:S04]  /*1580*/  STS.U8 [R41+UR5+0x200], R58 ;  /* 0x0002003a29007988 */ /* 0x008fe80008000005 */
[----:B----4-:R-:W-:Y:S04]  /*1590*/  STS.U8 [R41+UR5+0x400], R56 ;  /* 0x0004003829007988 */ /* 0x010fe80008000005 */
[----:B-----5:R-:W-:Y:S01]  /*15a0*/  STS.U8 [R41+UR5+0x600], R60 ;  /* 0x0006003c29007988 */ /* 0x020fe20008000005 */
[----:B------:R-:W-:Y:S06]  /*15b0*/  BAR.SYNC.DEFER_BLOCKING 0x0 ;  /* 0x0000000000007b1d */ /* 0x000fec0000010000 */
[----:B------:R-:W0:Y:S02]  /*15c0*/  LDSM.16.M88.4 R12, [R32] ;  /* 0x00000000200c783b */ /* 0x000e240000000200 */
[----:B0-----:R-:W-:-:S02]  /*15d0*/  F2FP.F16.E5M2.UNPACK_B R38, R12 ;  /* 0x0000000cff26723e */ /* 0x001fc400020004ff */
[----:B------:R-:W-:-:S07]  /*15e0*/  F2FP.F16.E5M2.UNPACK_B R39, R13 ;  /* 0x0000000dff27723e */ /* 0x000fce00020004ff */
[----:B------:R-:W-:Y:S01]  /*15f0*/  HMMA.16816.F32 R16, R24, R38, R16 ;  /* 0x000000261810723c */ /* 0x000fe20000001810 */
[----:B------:R-:W-:Y:S02]  /*1600*/  F2FP.F16.E5M2.UNPACK_B R38, R14 ;  /* 0x0000000eff26723e */ /* 0x000fe400020004ff */
[----:B------:R-:W-:-:S07]  /*1610*/  F2FP.F16.E5M2.UNPACK_B R39, R15 ;  /* 0x0000000fff27723e */ /* 0x000fce00020004ff */
[----:B------:R-:W-:Y:S01]  /*1620*/  HMMA.16816.F32 R20, R24, R38, R20 ;  /* 0x000000261814723c */ /* 0x000fe20000001814 */
[----:B------:R-:W-:Y:S02]  /*1630*/  F2FP.F16.E5M2.UNPACK_B R24, R47 ;  /* 0x0000002fff18723e */ /* 0x000fe400020004ff */
[----:B------:R-:W-:Y:S02]  /*1640*/  F2FP.F16.E5M2.UNPACK_B R25, R49 ;  /* 0x00000031ff19723e */ /* 0x000fe400020004ff */
[----:B------:R-:W-:Y:S02]  /*1650*/  F2FP.F16.E5M2.UNPACK_B R26, R51 ;  /* 0x00000033ff1a723e */ /* 0x000fe400020004ff */
[----:B------:R-:W-:Y:S02]  /*1660*/  F2FP.F16.E5M2.UNPACK_B R27, R53 ;  /* 0x00000035ff1b723e */ /* 0x000fe400020004ff */
[----:B------:R-:W-:Y:S02]  /*1670*/  F2FP.F16.E5M2.UNPACK_B R12, R12.H1 ;  /* 0x0000000cff0c723e */ /* 0x000fe400030004ff */
[----:B------:R-:W-:-:S02]  /*1680*/  F2FP.F16.E5M2.UNPACK_B R13, R13.H1 ;  /* 0x0000000dff0d723e */ /* 0x000fc400030004ff */
[----:B------:R-:W-:Y:S02]  /*1690*/  F2FP.F16.E5M2.UNPACK_B R14, R14.H1 ;  /* 0x0000000eff0e723e */ /* 0x000fe400030004ff */
[----:B------:R-:W-:-:S03]  /*16a0*/  F2FP.F16.E5M2.UNPACK_B R15, R15.H1 ;  /* 0x0000000fff0f723e */ /* 0x000fc600030004ff */
[C---:B------:R-:W-:Y:S08]  /*16b0*/  HMMA.16816.F32 R16, R24.reuse, R12, R16 ;  /* 0x0000000c1810723c */ /* 0x040ff00000001810 */
[----:B------:R-:W-:Y:S01]  /*16c0*/  HMMA.16816.F32 R20, R24, R14, R20 ;  /* 0x0000000e1814723c */ /* 0x000fe20000001814 */
[----:B------:R-:W-:-:S04]  /*16d0*/  NOP ;  /* 0x0000000000007918 */ /* 0x000fc80000000000 */
[----:B------:R-:W-:-:S15]  /*16e0*/  BRA.U UP0, `(.L_x_2) ;  /* 0xfffffff900207547 */ /* 0x000fde000b83ffff */
.L_x_1:
[--C-:B------:R-:W-:Y:S01]  /*16f0*/  SHF.R.U32.HI R0, RZ, 0x4, R42.reuse ;  /* 0x00000004ff007819 */ /* 0x100fe2000001162a */
[----:B------:R-:W0:Y:S08]  /*1700*/  S2UR UR5, SR_CgaCtaId ;  /* 0x00000000000579c3 */ /* 0x000e300000008800 */
[----:B------:R-:W-:Y:S01]  /*1710*/  BAR.SYNC.DEFER_BLOCKING 0x0 ;  /* 0x0000000000007b1d */ /* 0x000fe20000010000 */
[----:B------:R-:W-:Y:S01]  /*1720*/  F2FP.SATFINITE.E5M2.F32.PACK_AB_MERGE_C R16, R17, R16, RZ ;  /* 0x000000101110723e */ /* 0x000fe200048060ff */
[----:B------:R-:W-:Y:S01]  /*1730*/  IMAD.SHL.U32 R2, R42, 0x80, RZ ;  /* 0x000000802a027824 */ /* 0x000fe200078e00ff */
[----:B------:R-:W-:Y:S01]  /*1740*/  LOP3.LUT R3, R0, 0x2, RZ, 0xc0, !PT ;  /* 0x0000000200037812 */ /* 0x000fe200078ec0ff */
[----:B------:R-:W-:Y:S01]  /*1750*/  IMAD.SHL.U32 R9, R42, 0x4, RZ ;  /* 0x000000042a097824 */ /* 0x000fe200078e00ff */
[----:B------:R-:W-:Y:S01]  /*1760*/  SHF.R.U32.HI R0, RZ, 0x1, R42 ;  /* 0x00000001ff007819 */ /* 0x000fe2000001162a */
[----:B------:R-:W-:Y:S01]  /*1770*/  UMOV UR4, 0x400 ;  /* 0x0000040000047882 */ /* 0x000fe20000000000 */
[----:B------:R-:W-:Y:S01]  /*1780*/  LOP3.LUT R3, R3, 0x200, R36, 0xf8, !PT ;  /* 0x0000020003037812 */ /* 0x000fe200078ef824 */
[----:B------:R-:W1:Y:S01]  /*1790*/  LDCU.128 UR12, c[0x0][0x390] ;  /* 0x00007200ff0c77ac */ /* 0x000e620008000c00 */
[----:B------:R-:W-:Y:S01]  /*17a0*/  F2FP.SATFINITE.E5M2.F32.PACK_AB_MERGE_C R21, R21, R20, RZ ;  /* 0x000000141515723e */ /* 0x000fe200048060ff */
[----:B------:R-:W-:Y:S01]  /*17b0*/  IMAD.IADD R46, R46, 0x1, R37 ;  /* 0x000000012e2e7824 */ /* 0x000fe200078e0225 */
[----:B------:R-:W-:Y:S01]  /*17c0*/  LOP3.LUT R7, R3, 0x80, R0, 0xf8, !PT ;  /* 0x0000008003077812 */ /* 0x000fe200078ef800 */
[----:B------:R-:W-:Y:S01]  /*17d0*/  IMAD.SHL.U32 R0, R42, 0x20, RZ ;  /* 0x000000202a007824 */ /* 0x000fe200078e00ff */
[----:B------:R-:W-:-:S02]  /*17e0*/  F2FP.SATFINITE.E5M2.F32.PACK_AB_MERGE_C R18, R19, R18, RZ ;  /* 0x000000121312723e */ /* 0x000fc400048060ff */
[----:B------:R-:W-:Y:S01]  /*17f0*/  F2FP.SATFINITE.E5M2.F32.PACK_AB_MERGE_C R23, R23, R22, RZ ;  /* 0x000000161717723e */ /* 0x000fe200048060ff */
[----:B------:R-:W2:Y:S01]  /*1800*/  LDC R19, c[0x0][0x3b8] ;  /* 0x0000ee00ff137b82 */ /* 0x000ea20000000800 */
[----:B------:R-:W-:Y:S02]  /*1810*/  ISETP.NE.U32.AND P0, PT, R35, RZ, PT ;  /* 0x000000ff2300720c */ /* 0x000fe40003f05070 */
[----:B------:R-:W-:Y:S02]  /*1820*/  LOP3.LUT R3, R0, 0x60, RZ, 0xc0, !PT ;  /* 0x0000006000037812 */ /* 0x000fe400078ec0ff */
[C---:B------:R-:W-:Y:S02]  /*1830*/  PRMT R11, R21.reuse, 0x7604, R16 ;  /* 0x00007604150b7816 */ /* 0x040fe40000000010 */
[----:B------:R-:W-:Y:S01]  /*1840*/  LOP3.LUT R0, R16, 0xffff, RZ, 0xc0, !PT ;  /* 0x0000ffff10007812 */ /* 0x000fe200078ec0ff */
[----:B0-----:R-:W-:Y:S01]  /*1850*/  ULEA UR4, UR5, UR4, 0x18 ;  /* 0x0000000405047291 */ /* 0x001fe2000f8ec0ff */
[----:B------:R-:W-:Y:S01]  /*1860*/  LOP3.LUT R21, R21, 0xffff, RZ, 0xc0, !PT ;  /* 0x0000ffff15157812 */ /* 0x000fe200078ec0ff */
[----:B------:R-:W0:Y:S01]  /*1870*/  LDCU UR5, c[0x0][0x3b4] ;  /* 0x00007680ff0577ac */ /* 0x000e220008000800 */
[----:B------:R-:W-:-:S02]  /*1880*/  LOP3.LUT R5, R18, 0xffff, RZ, 0xc0, !PT ;  /* 0x0000ffff12057812 */ /* 0x000fc400078ec0ff */
[C---:B------:R-:W-:Y:S02]  /*1890*/  PRMT R13, R23.reuse, 0x7604, R18 ;  /* 0x00007604170d7816 */ /* 0x040fe40000000012 */
[----:B------:R-:W-:Y:S02]  /*18a0*/  LOP3.LUT R23, R23, 0xffff, RZ, 0xc0, !PT ;  /* 0x0000ffff17177812 */ /* 0x000fe400078ec0ff */
[----:B------:R-:W-:Y:S02]  /*18b0*/  SEL R4, RZ, 0x840, !P0 ;  /* 0x00000840ff047807 */ /* 0x000fe40004000000 */
[----:B------:R-:W-:Y:S02]  /*18c0*/  LOP3.LUT R6, R3, 0x1c, R42, 0xf8, !PT ;  /* 0x0000001c03067812 */ /* 0x000fe400078ef82a */
[----:B------:R-:W-:Y:S02]  /*18d0*/  LOP3.LUT R8, R2, 0xc00, RZ, 0xc0, !PT ;  /* 0x00000c0002087812 */ /* 0x000fe400078ec0ff */
[----:B------:R-:W-:-:S02]  /*18e0*/  SHF.R.U32.HI R0, RZ, 0x8, R0 ;  /* 0x00000008ff007819 */ /* 0x000fc40000011600 */
[----:B------:R-:W-:Y:S02]  /*18f0*/  SHF.R.U32.HI R3, RZ, 0x8, R21 ;  /* 0x00000008ff037819 */ /* 0x000fe40000011615 */
[----:B------:R-:W-:Y:S02]  /*1900*/  SHF.R.U32.HI R2, RZ, 0x8, R5 ;  /* 0x00000008ff027819 */ /* 0x000fe40000011605 */
[----:B------:R-:W-:Y:S02]  /*1910*/  SHF.R.U32.HI R5, RZ, 0x8, R23 ;  /* 0x00000008ff057819 */ /* 0x000fe40000011617 */
[----:B------:R-:W-:Y:S02]  /*1920*/  LOP3.LUT R4, R7, R6, R4, 0xf6, !PT ;  /* 0x0000000607047212 */ /* 0x000fe400078ef604 */
[----:B------:R-:W-:Y:S02]  /*1930*/  PRMT R3, R3, 0x7604, R0 ;  /* 0x0000760403037816 */ /* 0x000fe40000000000 */
[----:B------:R-:W-:Y:S01]  /*1940*/  PRMT R5, R5, 0x7604, R2 ;  /* 0x0000760405057816 */ /* 0x000fe20000000002 */
[----:B------:R-:W-:Y:S01]  /*1950*/  STS.U16 [R4+UR4], R11 ;  /* 0x0000000b04007988 */ /* 0x000fe20008000404 */
[----:B------:R-:W-:-:S02]  /*1960*/  LOP3.LUT R0, R4, 0x20, RZ, 0x3c, !PT ;  /* 0x0000002004007812 */ /* 0x000fc400078e3cff */
[----:B------:R-:W-:Y:S01]  /*1970*/  LOP3.LUT R9, R8, 0x1fc, R9, 0xf8, !PT ;  /* 0x000001fc08097812 */ /* 0x000fe200078ef809 */
[----:B------:R0:W-:Y:S01]  /*1980*/  STS.U16 [R4+UR4+0x100], R3 ;  /* 0x0001000304007988 */ /* 0x0001e20008000404 */
[----:B------:R-:W-:Y:S02]  /*1990*/  SHF.R.U32.HI R6, RZ, 0x6, R42 ;  /* 0x00000006ff067819 */ /* 0x000fe4000001162a */
[----:B------:R-:W-:Y:S01]  /*19a0*/  LOP3.LUT R34, R9, 0x60, R34, 0x78, !PT ;  /* 0x0000006009227812 */ /* 0x000fe200078e7822 */
[----:B------:R-:W-:Y:S01]  /*19b0*/  STS.U16 [R0+UR4+0x400], R13 ;  /* 0x0004000d00007988 */ /* 0x000fe20008000404 */
[----:B------:R-:W-:Y:S02]  /*19c0*/  SGXT.U32 R6, R6, 0x3 ;  /* 0x000000030606781a */ /* 0x000fe40000000000 */
[----:B------:R-:W-:Y:S01]  /*19d0*/  LEA.HI R2, R42, 0x8, RZ, 0x1a ;  /* 0x000000082a027811 */ /* 0x000fe200078fd0ff */
[----:B------:R3:W-:Y:S01]  /*19e0*/  STS.U16 [R0+UR4+0x500], R5 ;  /* 0x0005000500007988 */ /* 0x0007e20008000404 */
[----:B------:R-:W-:Y:S01]  /*19f0*/  BAR.SYNC.DEFER_BLOCKING 0x0 ;  /* 0x0000000000007b1d */ /* 0x000fe20000010000 */
[C---:B0-----:R-:W-:Y:S01]  /*1a00*/  IMAD R3, R40.reuse, UR5, RZ ;  /* 0x0000000528037c24 */ /* 0x041fe2000f8e02ff */
[----:B-1----:R-:W-:Y:S01]  /*1a10*/  ISETP.GE.AND P0, PT, R40, UR14, PT ;  /* 0x0000000e28007c0c */ /* 0x002fe2000bf06270 */
[----:B------:R-:W-:Y:S01]  /*1a20*/  IMAD.IADD R2, R2, 0x1, R37 ;  /* 0x0000000102027824 */ /* 0x000fe200078e0225 */
[----:B------:R-:W-:-:S02]  /*1a30*/  LEA.HI R42, R42, R37, RZ, 0x1a ;  /* 0x000000252a2a7211 */ /* 0x000fc400078fd0ff */
[----:B---3--:R-:W-:Y:S02]  /*1a40*/  LOP3.LUT R0, R37, R6, RZ, 0xfc, !PT ;  /* 0x0000000625007212 */ /* 0x008fe400078efcff */
[C---:B------:R-:W-:Y:S02]  /*1a50*/  IADD3 R15, P2, PT, R3.reuse, UR12, RZ ;  /* 0x0000000c030f7c10 */ /* 0x040fe4000ff5e0ff */
[C---:B------:R-:W-:Y:S01]  /*1a60*/  ISETP.LT.AND P1, PT, R0.reuse, UR15, !P0 ;  /* 0x0000000f00007c0c */ /* 0x040fe2000c721270 */
[-C--:B--2---:R-:W-:Y:S01]  /*1a70*/  IMAD R7, R0, R19.reuse, RZ ;  /* 0x0000001300077224 */ /* 0x084fe200078e02ff */
[C---:B------:R-:W-:Y:S01]  /*1a80*/  ISETP.LT.AND P4, PT, R2.reuse, UR15, !P0 ;  /* 0x0000000f02007c0c */ /* 0x040fe2000c781270 */
[----:B------:R-:W-:Y:S01]  /*1a90*/  IMAD R0, R2, R19, RZ ;  /* 0x0000001302007224 */ /* 0x000fe200078e02ff */
[----:B------:R-:W-:Y:S01]  /*1aa0*/  LEA.HI.X.SX32 R17, R3, UR13, 0x1, P2 ;  /* 0x0000000d03117c11 */ /* 0x000fe200090f0eff */
[----:B------:R-:W-:Y:S01]  /*1ab0*/  IMAD R10, R19, 0x20, R7 ;  /* 0x00000020130a7824 */ /* 0x000fe200078e0207 */
[----:B------:R-:W-:-:S02]  /*1ac0*/  IADD3 R2, P2, PT, R7, R15, RZ ;  /* 0x0000000f07027210 */ /* 0x000fc40007f5e0ff */
[C-C-:B------:R-:W-:Y:S02]  /*1ad0*/  LOP3.LUT R13, R37.reuse, 0x30, R6.reuse, 0xfe, !PT ;  /* 0x00000030250d7812 */ /* 0x140fe400078efe06 */
[C---:B------:R-:W-:Y:S02]  /*1ae0*/  IADD3 R4, P3, PT, R0.reuse, R15, RZ ;  /* 0x0000000f00047210 */ /* 0x040fe40007f7e0ff */
[C-C-:B------:R-:W-:Y:S01]  /*1af0*/  LOP3.LUT R9, R37.reuse, 0x20, R6.reuse, 0xfe, !PT ;  /* 0x0000002025097812 */ /* 0x140fe200078efe06 */
[----:B------:R-:W0:Y:S01]  /*1b00*/  LDS R16, [R34+UR4] ;  /* 0x0000000422107984 */ /* 0x000e220008000800 */
[----:B------:R-:W-:Y:S02]  /*1b10*/  LOP3.LUT R37, R37, 0x10, R6, 0xfe, !PT ;  /* 0x0000001025257812 */ /* 0x000fe400078efe06 */
[-C--:B------:R-:W-:Y:S01]  /*1b20*/  LEA.HI.X.SX32 R3, R7, R17.reuse, 0x1, P2 ;  /* 0x0000001107037211 */ /* 0x080fe200010f0eff */
[----:B------:R-:W1:Y:S01]  /*1b30*/  LDS R34, [R34+UR4+0x200] ;  /* 0x0002000422227984 */ /* 0x000e620008000800 */
[----:B------:R-:W-:Y:S01]  /*1b40*/  LEA.HI.X.SX32 R5, R0, R17, 0x1, P3 ;  /* 0x0000001100057211 */ /* 0x000fe200018f0eff */
[----:B------:R-:W-:Y:S01]  /*1b50*/  VIADD R0, R42, 0x38 ;  /* 0x000000382a007836 */ /* 0x000fe20000000000 */
[C---:B------:R-:W-:Y:S01]  /*1b60*/  ISETP.LT.AND P5, PT, R37.reuse, UR15, !P0 ;  /* 0x0000000f25007c0c */ /* 0x040fe2000c7a1270 */
[----:B------:R-:W-:-:S02]  /*1b70*/  IMAD R37, R37, R19, RZ ;  /* 0x0000001325257224 */ /* 0x000fc400078e02ff */
[----:B------:R-:W-:Y:S02]  /*1b80*/  VIADD R42, R42, 0x28 ;  /* 0x000000282a2a7836 */ /* 0x000fe40000000000 */
[----:B------:R-:W-:Y:S01]  /*1b90*/  IMAD R14, R0, R19, RZ ;  /* 0x00000013000e7224 */ /* 0x000fe200078e02ff */
[C---:B------:R-:W-:Y:S02]  /*1ba0*/  IADD3 R6, P3, PT, R37.reuse, R15, RZ ;  /* 0x0000000f25067210 */ /* 0x040fe40007f7e0ff */
[C---:B------:R-:W-:Y:S01]  /*1bb0*/  ISETP.LT.AND P2, PT, R42.reuse, UR15, !P0 ;  /* 0x0000000f2a007c0c */ /* 0x040fe2000c741270 */
[----:B------:R-:W-:Y:S01]  /*1bc0*/  IMAD R42, R42, R19, RZ ;  /* 0x000000132a2a7224 */ /* 0x000fe200078e02ff */
[----:B------:R-:W-:-:S04]  /*1bd0*/  LEA.HI.X.SX32 R7, R37, R17, 0x1, P3 ;  /* 0x0000001125077211 */ /* 0x000fc800018f0eff */
[----:B------:R-:W-:Y:S02]  /*1be0*/  IADD3 R8, P6, PT, R42, R15, RZ ;  /* 0x0000000f2a087210 */ /* 0x000fe40007fde0ff */
[C---:B0-----:R-:W-:Y:S02]  /*1bf0*/  PRMT R11, R16.reuse, 0x7770, RZ ;  /* 0x00007770100b7816 */ /* 0x041fe400000000ff */
[----:B------:R-:W-:Y:S02]  /*1c00*/  PRMT R21, R16, 0x7772, RZ ;  /* 0x0000777210157816 */ /* 0x000fe400000000ff */
[C---:B-1----:R-:W-:Y:S01]  /*1c10*/  PRMT R23, R34.reuse, 0x7771, RZ ;  /* 0x0000777122177816 */ /* 0x042fe200000000ff */
[----:B------:R0:W-:Y:S01]  /*1c20*/  @P1 STG.E.U8 desc[UR8][R2.64], R11 ;  /* 0x0000000b02001986 */ /* 0x0001e2000c101108 */
[----:B------:R-:W-:-:S03]  /*1c30*/  PRMT R25, R34, 0x7773, RZ ;  /* 0x0000777322197816 */ /* 0x000fc600000000ff */
[----:B------:R1:W-:Y:S01]  /*1c40*/  @P4 STG.E.U8 desc[UR8][R4.64], R21 ;  /* 0x0000001504004986 */ /* 0x0003e2000c101108 */
[C---:B------:R-:W-:Y:S01]  /*1c50*/  ISETP.LT.AND P4, PT, R46.reuse, UR15, !P0 ;  /* 0x0000000f2e007c0c */ /* 0x040fe2000c781270 */
[----:B------:R-:W-:-:S05]  /*1c60*/  IMAD R46, R46, R19, RZ ;  /* 0x000000132e2e7224 */ /* 0x000fca00078e02ff */
[-C--:B0-----:R-:W-:Y:S01]  /*1c70*/  IADD3 R2, P1, PT, R46, R15.reuse, RZ ;  /* 0x0000000f2e027210 */ /* 0x081fe20007f3e0ff */
[----:B------:R-:W-:Y:S01]  /*1c80*/  IMAD R11, R19, 0x10, R10 ;  /* 0x00000010130b7824 */ /* 0x000fe200078e020a */
[----:B------:R-:W-:Y:S02]  /*1c90*/  PRMT R19, R16, 0x7771, RZ ;  /* 0x0000777110137816 */ /* 0x000fe400000000ff */
[----:B-1----:R-:W-:Y:S02]  /*1ca0*/  IADD3 R4, P3, PT, R10, R15, RZ ;  /* 0x0000000f0a047210 */ /* 0x002fe40007f7e0ff */
[-C--:B------:R-:W-:Y:S02]  /*1cb0*/  LEA.HI.X.SX32 R3, R46, R17.reuse, 0x1, P1 ;  /* 0x000000112e037211 */ /* 0x080fe400008f0eff */
[----:B------:R-:W-:Y:S02]  /*1cc0*/  LEA.HI.X.SX32 R5, R10, R17, 0x1, P3 ;  /* 0x000000110a057211 */ /* 0x000fe400018f0eff */
[----:B------:R-:W-:-:S02]  /*1cd0*/  IADD3 R10, P1, PT, R11, R15, RZ ;  /* 0x0000000f0b0a7210 */ /* 0x000fc40007f3e0ff */
[----:B------:R-:W-:Y:S02]  /*1ce0*/  ISETP.LT.AND P3, PT, R9, UR15, !P0 ;  /* 0x0000000f09007c0c */ /* 0x000fe4000c761270 */
[-C--:B------:R-:W-:Y:S02]  /*1cf0*/  LEA.HI.X.SX32 R11, R11, R17.reuse, 0x1, P1 ;  /* 0x000000110b0b7211 */ /* 0x080fe400008f0eff */
[----:B------:R-:W-:Y:S02]  /*1d00*/  LEA.HI.X.SX32 R9, R42, R17, 0x1, P6 ;  /* 0x000000112a097211 */ /* 0x000fe400030f0eff */
[----:B------:R-:W-:Y:S02]  /*1d10*/  ISETP.LT.AND P1, PT, R0, UR15, !P0 ;  /* 0x0000000f00007c0c */ /* 0x000fe4000c721270 */
[----:B------:R-:W-:Y:S02]  /*1d20*/  IADD3 R12, P6, PT, R14, R15, RZ ;  /* 0x0000000f0e0c7210 */ /* 0x000fe40007fde0ff */
[----:B------:R-:W-:-:S02]  /*1d30*/  ISETP.LT.AND P0, PT, R13, UR15, !P0 ;  /* 0x0000000f0d007c0c */ /* 0x000fc4000c701270 */
[----:B------:R-:W-:Y:S02]  /*1d40*/  PRMT R15, R34, 0x7770, RZ ;  /* 0x00007770220f7816 */ /* 0x000fe400000000ff */
[----:B------:R-:W-:Y:S02]  /*1d50*/  LEA.HI.X.SX32 R13, R14, R17, 0x1, P6 ;  /* 0x000000110e0d7211 */ /* 0x000fe400030f0eff */
[----:B------:R-:W-:Y:S01]  /*1d60*/  PRMT R17, R34, 0x7772, RZ ;  /* 0x0000777222117816 */ /* 0x000fe200000000ff */
[----:B------:R0:W-:Y:S01]  /*1d70*/  @P5 STG.E.U8 desc[UR8][R6.64], R15 ;  /* 0x0000000f06005986 */ /* 0x0001e2000c101108 */
[----:B------:R-:W-:-:S03]  /*1d80*/  PRMT R21, R16, 0x7773, RZ ;  /* 0x0000777310157816 */ /* 0x000fc600000000ff */
[----:B------:R0:W-:Y:S04]  /*1d90*/  @P4 STG.E.U8 desc[UR8][R2.64], R17 ;  /* 0x0000001102004986 */ /* 0x0001e8000c101108 */
[----:B------:R0:W-:Y:S04]  /*1da0*/  @P3 STG.E.U8 desc[UR8][R4.64], R19 ;  /* 0x0000001304003986 */ /* 0x0001e8000c101108 */
[----:B------:R0:W-:Y:S04]  /*1db0*/  @P2 STG.E.U8 desc[UR8][R8.64], R21 ;  /* 0x0000001508002986 */ /* 0x0001e8000c101108 */
[----:B------:R0:W-:Y:S01]  /*1dc0*/  @P0 STG.E.U8 desc[UR8][R10.64], R23 ;  /* 0x000000170a000986 */ /* 0x0001e2000c101108 */
[----:B------:R-:W-:Y:S05]  /*1dd0*/  @!P1 EXIT ;  /* 0x000000000000994d */ /* 0x000fea0003800000 */
[----:B------:R-:W-:Y:S01]  /*1de0*/  STG.E.U8 desc[UR8][R12.64], R25 ;  /* 0x000000190c007986 */ /* 0x000fe2000c101108 */
[----:B------:R-:W-:Y:S05]  /*1df0*/  EXIT ;  /* 0x000000000000794d */ /* 0x000fea0003800000 */
.L_x_3:
[----:B------:R-:W-:-:S00]  /*1e00*/  BRA `(.L_x_3) ;  /* 0xfffffffc00fc7947 */ /* 0x000fc0000383ffff */
[----:B------:R-:W-:-:S00]  /*1e10*/  NOP ;  /* 0x0000000000007918 */ /* 0x000fc00000000000 */
        /* <DEDUP_REMOVED lines=14> */
.L_x_4:


//--------------------- .nv.shared.matmul_kernel  --------------------------
	.section	.nv.shared.matmul_kernel,"aw",@nobits
	.sectionflags	@""
	.align	16
	.zero		1024


//--------------------- .nv.shared.reserved.0     --------------------------
	.section	.nv.shared.reserved.0,"aw",@nobits
	.weak		__nv_reservedSMEM_offset_0_alias
	.size		__nv_reservedSMEM_offset_0_alias, 0, 64
	.other		__nv_reservedSMEM_offset_0_alias,@"STO_CUDA_RESERVED_SHARED STV_DEFAULT"
__nv_reservedSMEM_offset_0_alias:
	.zero		0
	.zero		64


//--------------------- .nv.constant0.matmul_kernel --------------------------
	.section	.nv.constant0.matmul_kernel,"a",@progbits
	.sectionflags	@""
	.align	4
.nv.constant0.matmul_kernel:
	.zero		976


//--------------------- SYMBOLS --------------------------

	.type		.nv.reservedSmem.offset0,@object
	.size		.nv.reservedSmem.offset0,0x4
	.type		.nv.reservedSmem.cap,@object
	.size		.nv.reservedSmem.cap,0x4
